//
// Generated by NVIDIA NVVM Compiler
//
// Compiler Build ID: CL-36424714
// Cuda compilation tools, release 13.0, V13.0.88
// Based on NVVM 20.0.0
//

.version 9.0
.target sm_100
.address_size 64

	// .globl	_Z14forward_kernelPKfS0_S0_iiiiiifPfS1_S1_
.extern .shared .align 16 .b8 sram[];

.visible .entry _Z14forward_kernelPKfS0_S0_iiiiiifPfS1_S1_(
	.param .u64 .ptr .align 1 _Z14forward_kernelPKfS0_S0_iiiiiifPfS1_S1__param_0,
	.param .u64 .ptr .align 1 _Z14forward_kernelPKfS0_S0_iiiiiifPfS1_S1__param_1,
	.param .u64 .ptr .align 1 _Z14forward_kernelPKfS0_S0_iiiiiifPfS1_S1__param_2,
	.param .u32 _Z14forward_kernelPKfS0_S0_iiiiiifPfS1_S1__param_3,
	.param .u32 _Z14forward_kernelPKfS0_S0_iiiiiifPfS1_S1__param_4,
	.param .u32 _Z14forward_kernelPKfS0_S0_iiiiiifPfS1_S1__param_5,
	.param .u32 _Z14forward_kernelPKfS0_S0_iiiiiifPfS1_S1__param_6,
	.param .u32 _Z14forward_kernelPKfS0_S0_iiiiiifPfS1_S1__param_7,
	.param .u32 _Z14forward_kernelPKfS0_S0_iiiiiifPfS1_S1__param_8,
	.param .f32 _Z14forward_kernelPKfS0_S0_iiiiiifPfS1_S1__param_9,
	.param .u64 .ptr .align 1 _Z14forward_kernelPKfS0_S0_iiiiiifPfS1_S1__param_10,
	.param .u64 .ptr .align 1 _Z14forward_kernelPKfS0_S0_iiiiiifPfS1_S1__param_11,
	.param .u64 .ptr .align 1 _Z14forward_kernelPKfS0_S0_iiiiiifPfS1_S1__param_12
)
{
	.reg .pred 	%p<68>;
	.reg .b32 	%r<318>;
	.reg .b32 	%f<440>;
	.reg .b64 	%rd<46>;

	ld.param.u64 	%rd13, [_Z14forward_kernelPKfS0_S0_iiiiiifPfS1_S1__param_0];
	ld.param.u64 	%rd14, [_Z14forward_kernelPKfS0_S0_iiiiiifPfS1_S1__param_1];
	ld.param.u64 	%rd15, [_Z14forward_kernelPKfS0_S0_iiiiiifPfS1_S1__param_2];
	ld.param.u32 	%r98, [_Z14forward_kernelPKfS0_S0_iiiiiifPfS1_S1__param_3];
	ld.param.u32 	%r99, [_Z14forward_kernelPKfS0_S0_iiiiiifPfS1_S1__param_4];
	ld.param.u32 	%r100, [_Z14forward_kernelPKfS0_S0_iiiiiifPfS1_S1__param_5];
	ld.param.u32 	%r101, [_Z14forward_kernelPKfS0_S0_iiiiiifPfS1_S1__param_6];
	ld.param.u32 	%r102, [_Z14forward_kernelPKfS0_S0_iiiiiifPfS1_S1__param_7];
	ld.param.u32 	%r103, [_Z14forward_kernelPKfS0_S0_iiiiiifPfS1_S1__param_8];
	ld.param.f32 	%f61, [_Z14forward_kernelPKfS0_S0_iiiiiifPfS1_S1__param_9];
	ld.param.u64 	%rd11, [_Z14forward_kernelPKfS0_S0_iiiiiifPfS1_S1__param_10];
	ld.param.u64 	%rd12, [_Z14forward_kernelPKfS0_S0_iiiiiifPfS1_S1__param_11];
	ld.param.u64 	%rd16, [_Z14forward_kernelPKfS0_S0_iiiiiifPfS1_S1__param_12];
	cvta.to.global.u64 	%rd1, %rd15;
	cvta.to.global.u64 	%rd2, %rd14;
	cvta.to.global.u64 	%rd3, %rd13;
	cvta.to.global.u64 	%rd4, %rd16;
	mul.lo.s32 	%r1, %r102, %r99;
	setp.lt.s32 	%p1, %r100, 1;
	@%p1 bra 	$L__BB0_98;
	mov.u32 	%r105, %ctaid.y;
	mul.lo.s32 	%r106, %r98, %r105;
	mov.u32 	%r107, %nctaid.y;
	mov.u32 	%r108, %ctaid.x;
	mul.lo.s32 	%r109, %r108, %r107;
	mad.lo.s32 	%r110, %r109, %r98, %r106;
	shl.b32 	%r111, %r1, 2;
	mov.u32 	%r112, sram;
	add.s32 	%r2, %r112, %r111;
	add.s32 	%r3, %r2, %r111;
	add.s32 	%r4, %r3, %r111;
	mov.u32 	%r113, %tid.x;
	mul.lo.s32 	%r5, %r99, %r113;
	mad.lo.s32 	%r6, %r110, %r99, %r5;
	add.s32 	%r7, %r110, %r113;
	mul.lo.s32 	%r8, %r102, %r113;
	add.s32 	%r9, %r99, -1;
	and.b32  	%r10, %r99, 7;
	and.b32  	%r11, %r99, 3;
	and.b32  	%r12, %r99, 15;
	and.b32  	%r13, %r102, 7;
	add.s32 	%r14, %r13, -1;
	and.b32  	%r15, %r102, 3;
	add.s32 	%r16, %r15, -1;
	shr.u32 	%r114, %r9, 5;
	add.s32 	%r115, %r114, 1;
	and.b32  	%r17, %r115, 7;
	add.s32 	%r18, %r17, -1;
	and.b32  	%r19, %r99, 2147483632;
	mul.f32 	%f1, %f61, 0f00000000;
	and.b32  	%r20, %r102, 2147483640;
	and.b32  	%r21, %r102, 1;
	and.b32  	%r22, %r115, 268435448;
	and.b32  	%r23, %r115, 3;
	shl.b32 	%r116, %r113, 2;
	shl.b32 	%r117, %r102, 2;
	add.s32 	%r118, %r116, %r117;
	mad.lo.s32 	%r119, %r99, %r118, %r112;
	add.s32 	%r24, %r119, 16;
	shl.b32 	%r120, %r102, 3;
	add.s32 	%r121, %r120, %r116;
	mad.lo.s32 	%r122, %r99, %r121, %r112;
	add.s32 	%r25, %r122, 16;
	cvta.to.global.u64 	%rd5, %rd12;
	cvta.to.global.u64 	%rd6, %rd11;
	mov.b32 	%r282, 0;
$L__BB0_2:
	setp.lt.s32 	%p2, %r99, 1;
	@%p2 bra 	$L__BB0_14;
	setp.lt.u32 	%p3, %r9, 7;
	mad.lo.s32 	%r27, %r1, %r282, %r6;
	mov.b32 	%r288, 0;
	@%p3 bra 	$L__BB0_6;
	and.b32  	%r124, %r99, 2147483640;
	neg.s32 	%r286, %r124;
	mov.u32 	%r283, %r25;
	mov.u32 	%r284, %r24;
	mov.u32 	%r285, %r27;
$L__BB0_5:
	.pragma "nounroll";
	and.b32  	%r288, %r99, 2147483640;
	mul.wide.s32 	%rd17, %r285, 4;
	add.s64 	%rd18, %rd2, %rd17;
	add.s64 	%rd19, %rd1, %rd17;
	ld.global.f32 	%f62, [%rd18];
	st.shared.f32 	[%r284+-16], %f62;
	ld.global.f32 	%f63, [%rd19];
	st.shared.f32 	[%r283+-16], %f63;
	ld.global.f32 	%f64, [%rd18+4];
	st.shared.f32 	[%r284+-12], %f64;
	ld.global.f32 	%f65, [%rd19+4];
	st.shared.f32 	[%r283+-12], %f65;
	ld.global.f32 	%f66, [%rd18+8];
	st.shared.f32 	[%r284+-8], %f66;
	ld.global.f32 	%f67, [%rd19+8];
	st.shared.f32 	[%r283+-8], %f67;
	ld.global.f32 	%f68, [%rd18+12];
	st.shared.f32 	[%r284+-4], %f68;
	ld.global.f32 	%f69, [%rd19+12];
	st.shared.f32 	[%r283+-4], %f69;
	ld.global.f32 	%f70, [%rd18+16];
	st.shared.f32 	[%r284], %f70;
	ld.global.f32 	%f71, [%rd19+16];
	st.shared.f32 	[%r283], %f71;
	ld.global.f32 	%f72, [%rd18+20];
	st.shared.f32 	[%r284+4], %f72;
	ld.global.f32 	%f73, [%rd19+20];
	st.shared.f32 	[%r283+4], %f73;
	ld.global.f32 	%f74, [%rd18+24];
	st.shared.f32 	[%r284+8], %f74;
	ld.global.f32 	%f75, [%rd19+24];
	st.shared.f32 	[%r283+8], %f75;
	ld.global.f32 	%f76, [%rd18+28];
	st.shared.f32 	[%r284+12], %f76;
	ld.global.f32 	%f77, [%rd19+28];
	st.shared.f32 	[%r283+12], %f77;
	add.s32 	%r286, %r286, 8;
	add.s32 	%r285, %r285, 8;
	add.s32 	%r284, %r284, 32;
	add.s32 	%r283, %r283, 32;
	setp.ne.s32 	%p4, %r286, 0;
	@%p4 bra 	$L__BB0_5;
$L__BB0_6:
	setp.eq.s32 	%p5, %r10, 0;
	@%p5 bra 	$L__BB0_14;
	add.s32 	%r125, %r10, -1;
	setp.lt.u32 	%p6, %r125, 3;
	@%p6 bra 	$L__BB0_9;
	add.s32 	%r126, %r27, %r288;
	mul.wide.s32 	%rd20, %r126, 4;
	add.s64 	%rd21, %rd2, %rd20;
	ld.global.f32 	%f78, [%rd21];
	add.s32 	%r127, %r288, %r5;
	shl.b32 	%r128, %r127, 2;
	add.s32 	%r129, %r2, %r128;
	st.shared.f32 	[%r129], %f78;
	add.s64 	%rd22, %rd1, %rd20;
	ld.global.f32 	%f79, [%rd22];
	add.s32 	%r130, %r3, %r128;
	st.shared.f32 	[%r130], %f79;
	ld.global.f32 	%f80, [%rd21+4];
	st.shared.f32 	[%r129+4], %f80;
	ld.global.f32 	%f81, [%rd22+4];
	st.shared.f32 	[%r130+4], %f81;
	ld.global.f32 	%f82, [%rd21+8];
	st.shared.f32 	[%r129+8], %f82;
	ld.global.f32 	%f83, [%rd22+8];
	st.shared.f32 	[%r130+8], %f83;
	ld.global.f32 	%f84, [%rd21+12];
	st.shared.f32 	[%r129+12], %f84;
	ld.global.f32 	%f85, [%rd22+12];
	st.shared.f32 	[%r130+12], %f85;
	add.s32 	%r288, %r288, 4;
$L__BB0_9:
	setp.eq.s32 	%p7, %r11, 0;
	@%p7 bra 	$L__BB0_14;
	setp.eq.s32 	%p8, %r11, 1;
	@%p8 bra 	$L__BB0_12;
	add.s32 	%r131, %r27, %r288;
	mul.wide.s32 	%rd23, %r131, 4;
	add.s64 	%rd24, %rd2, %rd23;
	ld.global.f32 	%f86, [%rd24];
	add.s32 	%r132, %r288, %r5;
	shl.b32 	%r133, %r132, 2;
	add.s32 	%r134, %r2, %r133;
	st.shared.f32 	[%r134], %f86;
	add.s64 	%rd25, %rd1, %rd23;
	ld.global.f32 	%f87, [%rd25];
	add.s32 	%r135, %r3, %r133;
	st.shared.f32 	[%r135], %f87;
	ld.global.f32 	%f88, [%rd24+4];
	st.shared.f32 	[%r134+4], %f88;
	ld.global.f32 	%f89, [%rd25+4];
	st.shared.f32 	[%r135+4], %f89;
	add.s32 	%r288, %r288, 2;
$L__BB0_12:
	and.b32  	%r136, %r99, 1;
	setp.eq.b32 	%p9, %r136, 1;
	not.pred 	%p10, %p9;
	@%p10 bra 	$L__BB0_14;
	add.s32 	%r137, %r27, %r288;
	mul.wide.s32 	%rd26, %r137, 4;
	add.s64 	%rd27, %rd2, %rd26;
	ld.global.f32 	%f90, [%rd27];
	add.s32 	%r138, %r288, %r5;
	shl.b32 	%r139, %r138, 2;
	add.s32 	%r140, %r2, %r139;
	st.shared.f32 	[%r140], %f90;
	add.s64 	%rd28, %rd1, %rd26;
	ld.global.f32 	%f91, [%rd28];
	add.s32 	%r141, %r3, %r139;
	st.shared.f32 	[%r141], %f91;
$L__BB0_14:
	setp.lt.s32 	%p11, %r101, 1;
	bar.sync 	0;
	@%p11 bra 	$L__BB0_97;
	mov.b32 	%r290, 0;
$L__BB0_16:
	mul.lo.s32 	%r44, %r290, %r103;
	mad.lo.s32 	%r45, %r44, %r99, %r6;
	@%p2 bra 	$L__BB0_30;
	setp.lt.u32 	%p13, %r9, 15;
	mov.b32 	%r293, 0;
	@%p13 bra 	$L__BB0_20;
	mov.b32 	%r291, 0;
$L__BB0_19:
	.pragma "nounroll";
	add.s32 	%r145, %r291, %r45;
	mul.wide.s32 	%rd29, %r145, 4;
	add.s64 	%rd30, %rd3, %rd29;
	ld.global.f32 	%f92, [%rd30];
	add.s32 	%r146, %r291, %r5;
	shl.b32 	%r147, %r146, 2;
	mov.u32 	%r148, sram;
	add.s32 	%r149, %r148, %r147;
	st.shared.f32 	[%r149], %f92;
	ld.global.f32 	%f93, [%rd30+4];
	st.shared.f32 	[%r149+4], %f93;
	ld.global.f32 	%f94, [%rd30+8];
	st.shared.f32 	[%r149+8], %f94;
	ld.global.f32 	%f95, [%rd30+12];
	st.shared.f32 	[%r149+12], %f95;
	ld.global.f32 	%f96, [%rd30+16];
	st.shared.f32 	[%r149+16], %f96;
	ld.global.f32 	%f97, [%rd30+20];
	st.shared.f32 	[%r149+20], %f97;
	ld.global.f32 	%f98, [%rd30+24];
	st.shared.f32 	[%r149+24], %f98;
	ld.global.f32 	%f99, [%rd30+28];
	st.shared.f32 	[%r149+28], %f99;
	ld.global.f32 	%f100, [%rd30+32];
	st.shared.f32 	[%r149+32], %f100;
	ld.global.f32 	%f101, [%rd30+36];
	st.shared.f32 	[%r149+36], %f101;
	ld.global.f32 	%f102, [%rd30+40];
	st.shared.f32 	[%r149+40], %f102;
	ld.global.f32 	%f103, [%rd30+44];
	st.shared.f32 	[%r149+44], %f103;
	ld.global.f32 	%f104, [%rd30+48];
	st.shared.f32 	[%r149+48], %f104;
	ld.global.f32 	%f105, [%rd30+52];
	st.shared.f32 	[%r149+52], %f105;
	ld.global.f32 	%f106, [%rd30+56];
	st.shared.f32 	[%r149+56], %f106;
	ld.global.f32 	%f107, [%rd30+60];
	st.shared.f32 	[%r149+60], %f107;
	add.s32 	%r291, %r291, 16;
	setp.ne.s32 	%p14, %r291, %r19;
	mov.u32 	%r293, %r19;
	@%p14 bra 	$L__BB0_19;
$L__BB0_20:
	setp.eq.s32 	%p15, %r12, 0;
	@%p15 bra 	$L__BB0_30;
	add.s32 	%r150, %r12, -1;
	setp.lt.u32 	%p16, %r150, 7;
	@%p16 bra 	$L__BB0_23;
	add.s32 	%r151, %r293, %r45;
	mul.wide.s32 	%rd31, %r151, 4;
	add.s64 	%rd32, %rd3, %rd31;
	ld.global.f32 	%f108, [%rd32];
	add.s32 	%r152, %r293, %r5;
	shl.b32 	%r153, %r152, 2;
	mov.u32 	%r154, sram;
	add.s32 	%r155, %r154, %r153;
	st.shared.f32 	[%r155], %f108;
	ld.global.f32 	%f109, [%rd32+4];
	st.shared.f32 	[%r155+4], %f109;
	ld.global.f32 	%f110, [%rd32+8];
	st.shared.f32 	[%r155+8], %f110;
	ld.global.f32 	%f111, [%rd32+12];
	st.shared.f32 	[%r155+12], %f111;
	ld.global.f32 	%f112, [%rd32+16];
	st.shared.f32 	[%r155+16], %f112;
	ld.global.f32 	%f113, [%rd32+20];
	st.shared.f32 	[%r155+20], %f113;
	ld.global.f32 	%f114, [%rd32+24];
	st.shared.f32 	[%r155+24], %f114;
	ld.global.f32 	%f115, [%rd32+28];
	st.shared.f32 	[%r155+28], %f115;
	add.s32 	%r293, %r293, 8;
$L__BB0_23:
	setp.eq.s32 	%p17, %r10, 0;
	@%p17 bra 	$L__BB0_30;
	add.s32 	%r156, %r10, -1;
	setp.lt.u32 	%p18, %r156, 3;
	@%p18 bra 	$L__BB0_26;
	add.s32 	%r157, %r293, %r45;
	mul.wide.s32 	%rd33, %r157, 4;
	add.s64 	%rd34, %rd3, %rd33;
	ld.global.f32 	%f116, [%rd34];
	add.s32 	%r158, %r293, %r5;
	shl.b32 	%r159, %r158, 2;
	mov.u32 	%r160, sram;
	add.s32 	%r161, %r160, %r159;
	st.shared.f32 	[%r161], %f116;
	ld.global.f32 	%f117, [%rd34+4];
	st.shared.f32 	[%r161+4], %f117;
	ld.global.f32 	%f118, [%rd34+8];
	st.shared.f32 	[%r161+8], %f118;
	ld.global.f32 	%f119, [%rd34+12];
	st.shared.f32 	[%r161+12], %f119;
	add.s32 	%r293, %r293, 4;
$L__BB0_26:
	setp.eq.s32 	%p19, %r11, 0;
	@%p19 bra 	$L__BB0_30;
	setp.eq.s32 	%p20, %r11, 1;
	add.s32 	%r162, %r293, %r45;
	mul.wide.s32 	%rd35, %r162, 4;
	add.s64 	%rd7, %rd3, %rd35;
	ld.global.f32 	%f120, [%rd7];
	add.s32 	%r163, %r293, %r5;
	shl.b32 	%r164, %r163, 2;
	mov.u32 	%r165, sram;
	add.s32 	%r53, %r165, %r164;
	st.shared.f32 	[%r53], %f120;
	@%p20 bra 	$L__BB0_30;
	setp.eq.s32 	%p21, %r11, 2;
	ld.global.f32 	%f121, [%rd7+4];
	st.shared.f32 	[%r53+4], %f121;
	@%p21 bra 	$L__BB0_30;
	ld.global.f32 	%f122, [%rd7+8];
	st.shared.f32 	[%r53+8], %f122;
$L__BB0_30:
	setp.lt.s32 	%p22, %r102, 1;
	add.s32 	%r166, %r7, %r44;
	mul.wide.s32 	%rd36, %r166, 4;
	add.s64 	%rd8, %rd5, %rd36;
	ld.global.f32 	%f2, [%rd8];
	add.s64 	%rd9, %rd6, %rd36;
	ld.global.f32 	%f3, [%rd9];
	mov.f32 	%f423, 0fFF800000;
	@%p22 bra 	$L__BB0_56;
	@%p2 bra 	$L__BB0_45;
	mov.f32 	%f423, 0fFF800000;
	mov.b32 	%r295, 0;
$L__BB0_33:
	setp.lt.u32 	%p31, %r9, 224;
	mul.lo.s32 	%r55, %r295, %r99;
	mov.f32 	%f415, 0f00000000;
	mov.b32 	%r298, 0;
	@%p31 bra 	$L__BB0_36;
	mov.f32 	%f415, 0f00000000;
	mov.b32 	%r298, 0;
	mov.u32 	%r297, %r298;
$L__BB0_35:
	.pragma "nounroll";
	add.s32 	%r184, %r298, %r5;
	shl.b32 	%r185, %r184, 2;
	mov.u32 	%r186, sram;
	add.s32 	%r187, %r186, %r185;
	ld.shared.f32 	%f133, [%r187];
	add.s32 	%r188, %r298, %r55;
	shl.b32 	%r189, %r188, 2;
	add.s32 	%r190, %r2, %r189;
	ld.shared.f32 	%f134, [%r190];
	fma.rn.f32 	%f135, %f133, %f134, %f415;
	ld.shared.f32 	%f136, [%r187+128];
	ld.shared.f32 	%f137, [%r190+128];
	fma.rn.f32 	%f138, %f136, %f137, %f135;
	ld.shared.f32 	%f139, [%r187+256];
	ld.shared.f32 	%f140, [%r190+256];
	fma.rn.f32 	%f141, %f139, %f140, %f138;
	ld.shared.f32 	%f142, [%r187+384];
	ld.shared.f32 	%f143, [%r190+384];
	fma.rn.f32 	%f144, %f142, %f143, %f141;
	ld.shared.f32 	%f145, [%r187+512];
	ld.shared.f32 	%f146, [%r190+512];
	fma.rn.f32 	%f147, %f145, %f146, %f144;
	ld.shared.f32 	%f148, [%r187+640];
	ld.shared.f32 	%f149, [%r190+640];
	fma.rn.f32 	%f150, %f148, %f149, %f147;
	ld.shared.f32 	%f151, [%r187+768];
	ld.shared.f32 	%f152, [%r190+768];
	fma.rn.f32 	%f153, %f151, %f152, %f150;
	ld.shared.f32 	%f154, [%r187+896];
	ld.shared.f32 	%f155, [%r190+896];
	fma.rn.f32 	%f415, %f154, %f155, %f153;
	add.s32 	%r298, %r298, 256;
	add.s32 	%r297, %r297, 8;
	setp.ne.s32 	%p32, %r297, %r22;
	@%p32 bra 	$L__BB0_35;
$L__BB0_36:
	setp.eq.s32 	%p33, %r17, 0;
	@%p33 bra 	$L__BB0_44;
	setp.lt.u32 	%p34, %r18, 3;
	@%p34 bra 	$L__BB0_39;
	add.s32 	%r191, %r298, %r5;
	shl.b32 	%r192, %r191, 2;
	mov.u32 	%r193, sram;
	add.s32 	%r194, %r193, %r192;
	ld.shared.f32 	%f157, [%r194];
	add.s32 	%r195, %r298, %r55;
	shl.b32 	%r196, %r195, 2;
	add.s32 	%r197, %r2, %r196;
	ld.shared.f32 	%f158, [%r197];
	fma.rn.f32 	%f159, %f157, %f158, %f415;
	ld.shared.f32 	%f160, [%r194+128];
	ld.shared.f32 	%f161, [%r197+128];
	fma.rn.f32 	%f162, %f160, %f161, %f159;
	ld.shared.f32 	%f163, [%r194+256];
	ld.shared.f32 	%f164, [%r197+256];
	fma.rn.f32 	%f165, %f163, %f164, %f162;
	ld.shared.f32 	%f166, [%r194+384];
	ld.shared.f32 	%f167, [%r197+384];
	fma.rn.f32 	%f415, %f166, %f167, %f165;
	add.s32 	%r298, %r298, 128;
$L__BB0_39:
	setp.eq.s32 	%p35, %r23, 0;
	@%p35 bra 	$L__BB0_44;
	and.b32  	%r198, %r9, 96;
	setp.eq.s32 	%p36, %r198, 0;
	@%p36 bra 	$L__BB0_42;
	add.s32 	%r199, %r298, %r5;
	shl.b32 	%r200, %r199, 2;
	mov.u32 	%r201, sram;
	add.s32 	%r202, %r201, %r200;
	ld.shared.f32 	%f169, [%r202];
	add.s32 	%r203, %r298, %r55;
	shl.b32 	%r204, %r203, 2;
	add.s32 	%r205, %r2, %r204;
	ld.shared.f32 	%f170, [%r205];
	fma.rn.f32 	%f171, %f169, %f170, %f415;
	ld.shared.f32 	%f172, [%r202+128];
	ld.shared.f32 	%f173, [%r205+128];
	fma.rn.f32 	%f415, %f172, %f173, %f171;
	add.s32 	%r298, %r298, 64;
$L__BB0_42:
	and.b32  	%r206, %r9, 32;
	setp.ne.s32 	%p37, %r206, 0;
	@%p37 bra 	$L__BB0_44;
	add.s32 	%r207, %r298, %r5;
	shl.b32 	%r208, %r207, 2;
	mov.u32 	%r209, sram;
	add.s32 	%r210, %r209, %r208;
	ld.shared.f32 	%f174, [%r210];
	add.s32 	%r211, %r298, %r55;
	shl.b32 	%r212, %r211, 2;
	add.s32 	%r213, %r2, %r212;
	ld.shared.f32 	%f175, [%r213];
	fma.rn.f32 	%f415, %f174, %f175, %f415;
$L__BB0_44:
	mul.f32 	%f176, %f61, %f415;
	add.s32 	%r214, %r295, %r8;
	shl.b32 	%r215, %r214, 2;
	add.s32 	%r216, %r4, %r215;
	st.shared.f32 	[%r216], %f176;
	max.f32 	%f423, %f423, %f176;
	add.s32 	%r295, %r295, 1;
	setp.eq.s32 	%p38, %r295, %r102;
	@%p38 bra 	$L__BB0_56;
	bra.uni 	$L__BB0_33;
$L__BB0_45:
	setp.lt.u32 	%p24, %r102, 8;
	mov.f32 	%f423, 0fFF800000;
	mov.b32 	%r303, 0;
	@%p24 bra 	$L__BB0_48;
	mov.f32 	%f423, 0fFF800000;
	mov.b32 	%r301, 0;
$L__BB0_47:
	.pragma "nounroll";
	add.s32 	%r169, %r301, %r8;
	shl.b32 	%r170, %r169, 2;
	add.s32 	%r171, %r4, %r170;
	st.shared.f32 	[%r171], %f1;
	max.f32 	%f423, %f423, %f1;
	st.shared.f32 	[%r171+4], %f1;
	st.shared.f32 	[%r171+8], %f1;
	st.shared.f32 	[%r171+12], %f1;
	st.shared.f32 	[%r171+16], %f1;
	st.shared.f32 	[%r171+20], %f1;
	st.shared.f32 	[%r171+24], %f1;
	st.shared.f32 	[%r171+28], %f1;
	add.s32 	%r301, %r301, 8;
	setp.ne.s32 	%p25, %r301, %r20;
	mov.u32 	%r303, %r20;
	@%p25 bra 	$L__BB0_47;
$L__BB0_48:
	setp.eq.s32 	%p26, %r13, 0;
	@%p26 bra 	$L__BB0_56;
	setp.lt.u32 	%p27, %r14, 3;
	@%p27 bra 	$L__BB0_51;
	add.s32 	%r172, %r303, %r8;
	shl.b32 	%r173, %r172, 2;
	add.s32 	%r174, %r4, %r173;
	st.shared.f32 	[%r174], %f1;
	max.f32 	%f423, %f423, %f1;
	st.shared.f32 	[%r174+4], %f1;
	st.shared.f32 	[%r174+8], %f1;
	st.shared.f32 	[%r174+12], %f1;
	add.s32 	%r303, %r303, 4;
$L__BB0_51:
	setp.eq.s32 	%p28, %r15, 0;
	@%p28 bra 	$L__BB0_56;
	setp.eq.s32 	%p29, %r16, 0;
	@%p29 bra 	$L__BB0_54;
	add.s32 	%r175, %r303, %r8;
	shl.b32 	%r176, %r175, 2;
	add.s32 	%r177, %r4, %r176;
	st.shared.f32 	[%r177], %f1;
	max.f32 	%f423, %f423, %f1;
	st.shared.f32 	[%r177+4], %f1;
	add.s32 	%r303, %r303, 2;
$L__BB0_54:
	setp.eq.s32 	%p30, %r21, 0;
	@%p30 bra 	$L__BB0_56;
	add.s32 	%r178, %r303, %r8;
	shl.b32 	%r179, %r178, 2;
	add.s32 	%r180, %r4, %r179;
	st.shared.f32 	[%r180], %f1;
	max.f32 	%f423, %f423, %f1;
$L__BB0_56:
	bar.sync 	0;
	mov.f32 	%f431, 0f00000000;
	@%p22 bra 	$L__BB0_68;
	setp.lt.u32 	%p40, %r102, 8;
	mov.f32 	%f431, 0f00000000;
	mov.b32 	%r307, 0;
	@%p40 bra 	$L__BB0_60;
	mov.f32 	%f431, 0f00000000;
	mov.b32 	%r305, 0;
$L__BB0_59:
	.pragma "nounroll";
	add.s32 	%r219, %r305, %r8;
	shl.b32 	%r220, %r219, 2;
	add.s32 	%r221, %r4, %r220;
	ld.shared.f32 	%f181, [%r221];
	sub.f32 	%f182, %f181, %f423;
	mul.f32 	%f183, %f182, 0f3FB8AA3B;
	ex2.approx.f32 	%f184, %f183;
	st.shared.f32 	[%r221], %f184;
	add.f32 	%f185, %f431, %f184;
	ld.shared.f32 	%f186, [%r221+4];
	sub.f32 	%f187, %f186, %f423;
	mul.f32 	%f188, %f187, 0f3FB8AA3B;
	ex2.approx.f32 	%f189, %f188;
	st.shared.f32 	[%r221+4], %f189;
	add.f32 	%f190, %f185, %f189;
	ld.shared.f32 	%f191, [%r221+8];
	sub.f32 	%f192, %f191, %f423;
	mul.f32 	%f193, %f192, 0f3FB8AA3B;
	ex2.approx.f32 	%f194, %f193;
	st.shared.f32 	[%r221+8], %f194;
	add.f32 	%f195, %f190, %f194;
	ld.shared.f32 	%f196, [%r221+12];
	sub.f32 	%f197, %f196, %f423;
	mul.f32 	%f198, %f197, 0f3FB8AA3B;
	ex2.approx.f32 	%f199, %f198;
	st.shared.f32 	[%r221+12], %f199;
	add.f32 	%f200, %f195, %f199;
	ld.shared.f32 	%f201, [%r221+16];
	sub.f32 	%f202, %f201, %f423;
	mul.f32 	%f203, %f202, 0f3FB8AA3B;
	ex2.approx.f32 	%f204, %f203;
	st.shared.f32 	[%r221+16], %f204;
	add.f32 	%f205, %f200, %f204;
	ld.shared.f32 	%f206, [%r221+20];
	sub.f32 	%f207, %f206, %f423;
	mul.f32 	%f208, %f207, 0f3FB8AA3B;
	ex2.approx.f32 	%f209, %f208;
	st.shared.f32 	[%r221+20], %f209;
	add.f32 	%f210, %f205, %f209;
	ld.shared.f32 	%f211, [%r221+24];
	sub.f32 	%f212, %f211, %f423;
	mul.f32 	%f213, %f212, 0f3FB8AA3B;
	ex2.approx.f32 	%f214, %f213;
	st.shared.f32 	[%r221+24], %f214;
	add.f32 	%f215, %f210, %f214;
	ld.shared.f32 	%f216, [%r221+28];
	sub.f32 	%f217, %f216, %f423;
	mul.f32 	%f218, %f217, 0f3FB8AA3B;
	ex2.approx.f32 	%f219, %f218;
	st.shared.f32 	[%r221+28], %f219;
	add.f32 	%f431, %f215, %f219;
	add.s32 	%r305, %r305, 8;
	setp.ne.s32 	%p41, %r305, %r20;
	mov.u32 	%r307, %r20;
	@%p41 bra 	$L__BB0_59;
$L__BB0_60:
	setp.eq.s32 	%p42, %r13, 0;
	@%p42 bra 	$L__BB0_68;
	setp.lt.u32 	%p43, %r14, 3;
	@%p43 bra 	$L__BB0_63;
	add.s32 	%r222, %r307, %r8;
	shl.b32 	%r223, %r222, 2;
	add.s32 	%r224, %r4, %r223;
	ld.shared.f32 	%f221, [%r224];
	sub.f32 	%f222, %f221, %f423;
	mul.f32 	%f223, %f222, 0f3FB8AA3B;
	ex2.approx.f32 	%f224, %f223;
	st.shared.f32 	[%r224], %f224;
	add.f32 	%f225, %f431, %f224;
	ld.shared.f32 	%f226, [%r224+4];
	sub.f32 	%f227, %f226, %f423;
	mul.f32 	%f228, %f227, 0f3FB8AA3B;
	ex2.approx.f32 	%f229, %f228;
	st.shared.f32 	[%r224+4], %f229;
	add.f32 	%f230, %f225, %f229;
	ld.shared.f32 	%f231, [%r224+8];
	sub.f32 	%f232, %f231, %f423;
	mul.f32 	%f233, %f232, 0f3FB8AA3B;
	ex2.approx.f32 	%f234, %f233;
	st.shared.f32 	[%r224+8], %f234;
	add.f32 	%f235, %f230, %f234;
	ld.shared.f32 	%f236, [%r224+12];
	sub.f32 	%f237, %f236, %f423;
	mul.f32 	%f238, %f237, 0f3FB8AA3B;
	ex2.approx.f32 	%f239, %f238;
	st.shared.f32 	[%r224+12], %f239;
	add.f32 	%f431, %f235, %f239;
	add.s32 	%r307, %r307, 4;
$L__BB0_63:
	setp.eq.s32 	%p44, %r15, 0;
	@%p44 bra 	$L__BB0_68;
	setp.eq.s32 	%p45, %r16, 0;
	@%p45 bra 	$L__BB0_66;
	add.s32 	%r225, %r307, %r8;
	shl.b32 	%r226, %r225, 2;
	add.s32 	%r227, %r4, %r226;
	ld.shared.f32 	%f241, [%r227];
	sub.f32 	%f242, %f241, %f423;
	mul.f32 	%f243, %f242, 0f3FB8AA3B;
	ex2.approx.f32 	%f244, %f243;
	st.shared.f32 	[%r227], %f244;
	add.f32 	%f245, %f431, %f244;
	ld.shared.f32 	%f246, [%r227+4];
	sub.f32 	%f247, %f246, %f423;
	mul.f32 	%f248, %f247, 0f3FB8AA3B;
	ex2.approx.f32 	%f249, %f248;
	st.shared.f32 	[%r227+4], %f249;
	add.f32 	%f431, %f245, %f249;
	add.s32 	%r307, %r307, 2;
$L__BB0_66:
	setp.eq.s32 	%p46, %r21, 0;
	@%p46 bra 	$L__BB0_68;
	add.s32 	%r228, %r307, %r8;
	shl.b32 	%r229, %r228, 2;
	add.s32 	%r230, %r4, %r229;
	ld.shared.f32 	%f250, [%r230];
	sub.f32 	%f251, %f250, %f423;
	mul.f32 	%f252, %f251, 0f3FB8AA3B;
	ex2.approx.f32 	%f253, %f252;
	st.shared.f32 	[%r230], %f253;
	add.f32 	%f431, %f431, %f253;
$L__BB0_68:
	max.f32 	%f42, %f2, %f423;
	sub.f32 	%f254, %f2, %f42;
	mul.f32 	%f255, %f254, 0f3FB8AA3B;
	ex2.approx.f32 	%f256, %f255;
	mul.f32 	%f43, %f3, %f256;
	sub.f32 	%f257, %f423, %f42;
	mul.f32 	%f258, %f257, 0f3FB8AA3B;
	ex2.approx.f32 	%f44, %f258;
	fma.rn.f32 	%f45, %f431, %f44, %f43;
	@%p2 bra 	$L__BB0_96;
	rcp.rn.f32 	%f46, %f45;
	@%p22 bra 	$L__BB0_83;
	mov.b32 	%r309, 0;
$L__BB0_71:
	setp.lt.u32 	%p58, %r102, 8;
	mov.f32 	%f439, 0f00000000;
	mov.b32 	%r312, 0;
	@%p58 bra 	$L__BB0_74;
	mov.f32 	%f439, 0f00000000;
	mov.b32 	%r310, 0;
$L__BB0_73:
	.pragma "nounroll";
	add.s32 	%r242, %r310, %r8;
	shl.b32 	%r243, %r242, 2;
	add.s32 	%r244, %r4, %r243;
	ld.shared.f32 	%f360, [%r244];
	mad.lo.s32 	%r245, %r310, %r99, %r309;
	shl.b32 	%r246, %r245, 2;
	add.s32 	%r247, %r3, %r246;
	ld.shared.f32 	%f361, [%r247];
	fma.rn.f32 	%f362, %f360, %f361, %f439;
	ld.shared.f32 	%f363, [%r244+4];
	shl.b32 	%r248, %r99, 2;
	add.s32 	%r249, %r247, %r248;
	ld.shared.f32 	%f364, [%r249];
	fma.rn.f32 	%f365, %f363, %f364, %f362;
	ld.shared.f32 	%f366, [%r244+8];
	add.s32 	%r250, %r249, %r248;
	ld.shared.f32 	%f367, [%r250];
	fma.rn.f32 	%f368, %f366, %f367, %f365;
	ld.shared.f32 	%f369, [%r244+12];
	add.s32 	%r251, %r250, %r248;
	ld.shared.f32 	%f370, [%r251];
	fma.rn.f32 	%f371, %f369, %f370, %f368;
	ld.shared.f32 	%f372, [%r244+16];
	add.s32 	%r252, %r251, %r248;
	ld.shared.f32 	%f373, [%r252];
	fma.rn.f32 	%f374, %f372, %f373, %f371;
	ld.shared.f32 	%f375, [%r244+20];
	add.s32 	%r253, %r252, %r248;
	ld.shared.f32 	%f376, [%r253];
	fma.rn.f32 	%f377, %f375, %f376, %f374;
	ld.shared.f32 	%f378, [%r244+24];
	add.s32 	%r254, %r253, %r248;
	ld.shared.f32 	%f379, [%r254];
	fma.rn.f32 	%f380, %f378, %f379, %f377;
	ld.shared.f32 	%f381, [%r244+28];
	add.s32 	%r255, %r254, %r248;
	ld.shared.f32 	%f382, [%r255];
	fma.rn.f32 	%f439, %f381, %f382, %f380;
	add.s32 	%r310, %r310, 8;
	setp.ne.s32 	%p59, %r310, %r20;
	mov.u32 	%r312, %r20;
	@%p59 bra 	$L__BB0_73;
$L__BB0_74:
	setp.eq.s32 	%p60, %r13, 0;
	@%p60 bra 	$L__BB0_82;
	setp.lt.u32 	%p61, %r14, 3;
	@%p61 bra 	$L__BB0_77;
	add.s32 	%r256, %r312, %r8;
	shl.b32 	%r257, %r256, 2;
	add.s32 	%r258, %r4, %r257;
	ld.shared.f32 	%f384, [%r258];
	mad.lo.s32 	%r259, %r312, %r99, %r309;
	shl.b32 	%r260, %r259, 2;
	add.s32 	%r261, %r3, %r260;
	ld.shared.f32 	%f385, [%r261];
	fma.rn.f32 	%f386, %f384, %f385, %f439;
	ld.shared.f32 	%f387, [%r258+4];
	shl.b32 	%r262, %r99, 2;
	add.s32 	%r263, %r261, %r262;
	ld.shared.f32 	%f388, [%r263];
	fma.rn.f32 	%f389, %f387, %f388, %f386;
	ld.shared.f32 	%f390, [%r258+8];
	add.s32 	%r264, %r263, %r262;
	ld.shared.f32 	%f391, [%r264];
	fma.rn.f32 	%f392, %f390, %f391, %f389;
	ld.shared.f32 	%f393, [%r258+12];
	add.s32 	%r265, %r264, %r262;
	ld.shared.f32 	%f394, [%r265];
	fma.rn.f32 	%f439, %f393, %f394, %f392;
	add.s32 	%r312, %r312, 4;
$L__BB0_77:
	setp.eq.s32 	%p62, %r15, 0;
	@%p62 bra 	$L__BB0_82;
	setp.eq.s32 	%p63, %r16, 0;
	@%p63 bra 	$L__BB0_80;
	add.s32 	%r266, %r312, %r8;
	shl.b32 	%r267, %r266, 2;
	add.s32 	%r268, %r4, %r267;
	ld.shared.f32 	%f396, [%r268];
	mad.lo.s32 	%r269, %r312, %r99, %r309;
	shl.b32 	%r270, %r269, 2;
	add.s32 	%r271, %r3, %r270;
	ld.shared.f32 	%f397, [%r271];
	fma.rn.f32 	%f398, %f396, %f397, %f439;
	ld.shared.f32 	%f399, [%r268+4];
	shl.b32 	%r272, %r99, 2;
	add.s32 	%r273, %r271, %r272;
	ld.shared.f32 	%f400, [%r273];
	fma.rn.f32 	%f439, %f399, %f400, %f398;
	add.s32 	%r312, %r312, 2;
$L__BB0_80:
	setp.eq.s32 	%p64, %r21, 0;
	@%p64 bra 	$L__BB0_82;
	add.s32 	%r274, %r312, %r8;
	shl.b32 	%r275, %r274, 2;
	add.s32 	%r276, %r4, %r275;
	ld.shared.f32 	%f401, [%r276];
	mad.lo.s32 	%r277, %r312, %r99, %r309;
	shl.b32 	%r278, %r277, 2;
	add.s32 	%r279, %r3, %r278;
	ld.shared.f32 	%f402, [%r279];
	fma.rn.f32 	%f439, %f401, %f402, %f439;
$L__BB0_82:
	add.s32 	%r280, %r309, %r45;
	mul.wide.s32 	%rd44, %r280, 4;
	add.s64 	%rd45, %rd4, %rd44;
	ld.global.f32 	%f403, [%rd45];
	mul.f32 	%f404, %f43, %f403;
	fma.rn.f32 	%f405, %f44, %f439, %f404;
	mul.f32 	%f406, %f46, %f405;
	st.global.f32 	[%rd45], %f406;
	add.s32 	%r309, %r309, 1;
	setp.eq.s32 	%p65, %r309, %r99;
	@%p65 bra 	$L__BB0_96;
	bra.uni 	$L__BB0_71;
$L__BB0_83:
	setp.lt.u32 	%p49, %r9, 15;
	mov.b32 	%r316, 0;
	@%p49 bra 	$L__BB0_86;
	mul.f32 	%f59, %f44, 0f00000000;
	mov.b32 	%r314, 0;
$L__BB0_85:
	.pragma "nounroll";
	add.s32 	%r233, %r314, %r45;
	mul.wide.s32 	%rd37, %r233, 4;
	add.s64 	%rd38, %rd4, %rd37;
	ld.global.f32 	%f259, [%rd38];
	fma.rn.f32 	%f260, %f43, %f259, %f59;
	mul.f32 	%f261, %f46, %f260;
	st.global.f32 	[%rd38], %f261;
	ld.global.f32 	%f262, [%rd38+4];
	fma.rn.f32 	%f263, %f43, %f262, %f59;
	mul.f32 	%f264, %f46, %f263;
	st.global.f32 	[%rd38+4], %f264;
	ld.global.f32 	%f265, [%rd38+8];
	fma.rn.f32 	%f266, %f43, %f265, %f59;
	mul.f32 	%f267, %f46, %f266;
	st.global.f32 	[%rd38+8], %f267;
	ld.global.f32 	%f268, [%rd38+12];
	fma.rn.f32 	%f269, %f43, %f268, %f59;
	mul.f32 	%f270, %f46, %f269;
	st.global.f32 	[%rd38+12], %f270;
	ld.global.f32 	%f271, [%rd38+16];
	fma.rn.f32 	%f272, %f43, %f271, %f59;
	mul.f32 	%f273, %f46, %f272;
	st.global.f32 	[%rd38+16], %f273;
	ld.global.f32 	%f274, [%rd38+20];
	fma.rn.f32 	%f275, %f43, %f274, %f59;
	mul.f32 	%f276, %f46, %f275;
	st.global.f32 	[%rd38+20], %f276;
	ld.global.f32 	%f277, [%rd38+24];
	fma.rn.f32 	%f278, %f43, %f277, %f59;
	mul.f32 	%f279, %f46, %f278;
	st.global.f32 	[%rd38+24], %f279;
	ld.global.f32 	%f280, [%rd38+28];
	fma.rn.f32 	%f281, %f43, %f280, %f59;
	mul.f32 	%f282, %f46, %f281;
	st.global.f32 	[%rd38+28], %f282;
	ld.global.f32 	%f283, [%rd38+32];
	fma.rn.f32 	%f284, %f43, %f283, %f59;
	mul.f32 	%f285, %f46, %f284;
	st.global.f32 	[%rd38+32], %f285;
	ld.global.f32 	%f286, [%rd38+36];
	fma.rn.f32 	%f287, %f43, %f286, %f59;
	mul.f32 	%f288, %f46, %f287;
	st.global.f32 	[%rd38+36], %f288;
	ld.global.f32 	%f289, [%rd38+40];
	fma.rn.f32 	%f290, %f43, %f289, %f59;
	mul.f32 	%f291, %f46, %f290;
	st.global.f32 	[%rd38+40], %f291;
	ld.global.f32 	%f292, [%rd38+44];
	fma.rn.f32 	%f293, %f43, %f292, %f59;
	mul.f32 	%f294, %f46, %f293;
	st.global.f32 	[%rd38+44], %f294;
	ld.global.f32 	%f295, [%rd38+48];
	fma.rn.f32 	%f296, %f43, %f295, %f59;
	mul.f32 	%f297, %f46, %f296;
	st.global.f32 	[%rd38+48], %f297;
	ld.global.f32 	%f298, [%rd38+52];
	fma.rn.f32 	%f299, %f43, %f298, %f59;
	mul.f32 	%f300, %f46, %f299;
	st.global.f32 	[%rd38+52], %f300;
	ld.global.f32 	%f301, [%rd38+56];
	fma.rn.f32 	%f302, %f43, %f301, %f59;
	mul.f32 	%f303, %f46, %f302;
	st.global.f32 	[%rd38+56], %f303;
	ld.global.f32 	%f304, [%rd38+60];
	fma.rn.f32 	%f305, %f43, %f304, %f59;
	mul.f32 	%f306, %f46, %f305;
	st.global.f32 	[%rd38+60], %f306;
	add.s32 	%r314, %r314, 16;
	setp.ne.s32 	%p50, %r314, %r19;
	mov.u32 	%r316, %r19;
	@%p50 bra 	$L__BB0_85;
$L__BB0_86:
	setp.eq.s32 	%p51, %r12, 0;
	@%p51 bra 	$L__BB0_96;
	add.s32 	%r234, %r12, -1;
	setp.lt.u32 	%p52, %r234, 7;
	@%p52 bra 	$L__BB0_89;
	add.s32 	%r235, %r316, %r45;
	mul.wide.s32 	%rd39, %r235, 4;
	add.s64 	%rd40, %rd4, %rd39;
	ld.global.f32 	%f307, [%rd40];
	mul.f32 	%f308, %f44, 0f00000000;
	fma.rn.f32 	%f309, %f43, %f307, %f308;
	mul.f32 	%f310, %f46, %f309;
	st.global.f32 	[%rd40], %f310;
	ld.global.f32 	%f311, [%rd40+4];
	fma.rn.f32 	%f312, %f43, %f311, %f308;
	mul.f32 	%f313, %f46, %f312;
	st.global.f32 	[%rd40+4], %f313;
	ld.global.f32 	%f314, [%rd40+8];
	fma.rn.f32 	%f315, %f43, %f314, %f308;
	mul.f32 	%f316, %f46, %f315;
	st.global.f32 	[%rd40+8], %f316;
	ld.global.f32 	%f317, [%rd40+12];
	fma.rn.f32 	%f318, %f43, %f317, %f308;
	mul.f32 	%f319, %f46, %f318;
	st.global.f32 	[%rd40+12], %f319;
	ld.global.f32 	%f320, [%rd40+16];
	fma.rn.f32 	%f321, %f43, %f320, %f308;
	mul.f32 	%f322, %f46, %f321;
	st.global.f32 	[%rd40+16], %f322;
	ld.global.f32 	%f323, [%rd40+20];
	fma.rn.f32 	%f324, %f43, %f323, %f308;
	mul.f32 	%f325, %f46, %f324;
	st.global.f32 	[%rd40+20], %f325;
	ld.global.f32 	%f326, [%rd40+24];
	fma.rn.f32 	%f327, %f43, %f326, %f308;
	mul.f32 	%f328, %f46, %f327;
	st.global.f32 	[%rd40+24], %f328;
	ld.global.f32 	%f329, [%rd40+28];
	fma.rn.f32 	%f330, %f43, %f329, %f308;
	mul.f32 	%f331, %f46, %f330;
	st.global.f32 	[%rd40+28], %f331;
	add.s32 	%r316, %r316, 8;
$L__BB0_89:
	setp.eq.s32 	%p53, %r10, 0;
	@%p53 bra 	$L__BB0_96;
	add.s32 	%r236, %r10, -1;
	setp.lt.u32 	%p54, %r236, 3;
	@%p54 bra 	$L__BB0_92;
	add.s32 	%r237, %r316, %r45;
	mul.wide.s32 	%rd41, %r237, 4;
	add.s64 	%rd42, %rd4, %rd41;
	ld.global.f32 	%f332, [%rd42];
	mul.f32 	%f333, %f43, %f332;
	fma.rn.f32 	%f334, %f44, 0f00000000, %f333;
	mul.f32 	%f335, %f46, %f334;
	st.global.f32 	[%rd42], %f335;
	ld.global.f32 	%f336, [%rd42+4];
	mul.f32 	%f337, %f43, %f336;
	fma.rn.f32 	%f338, %f44, 0f00000000, %f337;
	mul.f32 	%f339, %f46, %f338;
	st.global.f32 	[%rd42+4], %f339;
	ld.global.f32 	%f340, [%rd42+8];
	mul.f32 	%f341, %f43, %f340;
	fma.rn.f32 	%f342, %f44, 0f00000000, %f341;
	mul.f32 	%f343, %f46, %f342;
	st.global.f32 	[%rd42+8], %f343;
	ld.global.f32 	%f344, [%rd42+12];
	mul.f32 	%f345, %f43, %f344;
	fma.rn.f32 	%f346, %f44, 0f00000000, %f345;
	mul.f32 	%f347, %f46, %f346;
	st.global.f32 	[%rd42+12], %f347;
	add.s32 	%r316, %r316, 4;
$L__BB0_92:
	setp.eq.s32 	%p55, %r11, 0;
	@%p55 bra 	$L__BB0_96;
	setp.eq.s32 	%p56, %r11, 1;
	add.s32 	%r238, %r316, %r45;
	mul.wide.s32 	%rd43, %r238, 4;
	add.s64 	%rd10, %rd4, %rd43;
	ld.global.f32 	%f348, [%rd10];
	mul.f32 	%f60, %f44, 0f00000000;
	fma.rn.f32 	%f349, %f43, %f348, %f60;
	mul.f32 	%f350, %f46, %f349;
	st.global.f32 	[%rd10], %f350;
	@%p56 bra 	$L__BB0_96;
	setp.eq.s32 	%p57, %r11, 2;
	ld.global.f32 	%f351, [%rd10+4];
	fma.rn.f32 	%f352, %f43, %f351, %f60;
	mul.f32 	%f353, %f46, %f352;
	st.global.f32 	[%rd10+4], %f353;
	@%p57 bra 	$L__BB0_96;
	ld.global.f32 	%f354, [%rd10+8];
	fma.rn.f32 	%f355, %f43, %f354, %f60;
	mul.f32 	%f356, %f46, %f355;
	st.global.f32 	[%rd10+8], %f356;
$L__BB0_96:
	st.global.f32 	[%rd8], %f42;
	st.global.f32 	[%rd9], %f45;
	add.s32 	%r290, %r290, 1;
	setp.ne.s32 	%p66, %r290, %r101;
	@%p66 bra 	$L__BB0_16;
$L__BB0_97:
	ld.param.u32 	%r281, [_Z14forward_kernelPKfS0_S0_iiiiiifPfS1_S1__param_5];
	bar.sync 	0;
	add.s32 	%r282, %r282, 1;
	setp.ne.s32 	%p67, %r282, %r281;
	@%p67 bra 	$L__BB0_2;
$L__BB0_98:
	ret;

}


// ===== COMPILED SASS (sm_100) =====

	.target	sm_100

	.elftype	@"ET_EXEC"


//--------------------- .note.nv.tkinfo           --------------------------
	.section	.note.nv.tkinfo,"",@"SHT_NOTE"
	.sectionflags	@"SHF_NOTE_NV_TKINFO"
	.tkinfo
        /*0018*/ 	.word	0x00000002
        /*0030*/ 	.string	""
        /*0030*/ 	.string	"ptxas"
        /*0030*/ 	.string	"Cuda compilation tools, release 13.0, V13.0.88"
        /*0030*/ 	.string	"Build cuda_13.0.r13.0/compiler.36424714_0"
        /*0030*/ 	.string	"-arch sm_100 -m 64 "



//--------------------- .note.nv.cuinfo           --------------------------
	.section	.note.nv.cuinfo,"",@"SHT_NOTE"
	.sectionflags	@"SHF_NOTE_NV_CUINFO"
        /*0018*/ 	.short	0x0002
        /*001a*/ 	.short	0x0064
        /*001c*/ 	.short	0x0082
	.zero		2


//--------------------- .nv.info                  --------------------------
	.section	.nv.info,"",@"SHT_CUDA_INFO"
	.align	4


	//----- nvinfo : EIATTR_REGCOUNT
	.align		4
        /*0000*/ 	.byte	0x04, 0x2f
        /*0002*/ 	.short	(.L_1 - .L_0)
	.align		4
.L_0:
        /*0004*/ 	.word	index@(_Z14forward_kernelPKfS0_S0_iiiiiifPfS1_S1_)
        /*0008*/ 	.word	0x00000020


	//----- nvinfo : EIATTR_FRAME_SIZE
	.align		4
.L_1:
        /*000c*/ 	.byte	0x04, 0x11
        /*000e*/ 	.short	(.L_3 - .L_2)
	.align		4
.L_2:
        /*0010*/ 	.word	index@($__internal_0_$__cuda_sm20_rcp_rn_f32_slowpath)
        /*0014*/ 	.word	0x00000000


	//----- nvinfo : EIATTR_FRAME_SIZE
	.align		4
.L_3:
        /*0018*/ 	.byte	0x04, 0x11
        /*001a*/ 	.short	(.L_5 - .L_4)
	.align		4
.L_4:
        /*001c*/ 	.word	index@(_Z14forward_kernelPKfS0_S0_iiiiiifPfS1_S1_)
        /*0020*/ 	.word	0x00000000


	//----- nvinfo : EIATTR_MIN_STACK_SIZE
	.align		4
.L_5:
        /*0024*/ 	.byte	0x04, 0x12
        /*0026*/ 	.short	(.L_7 - .L_6)
	.align		4
.L_6:
        /*0028*/ 	.word	index@(_Z14forward_kernelPKfS0_S0_iiiiiifPfS1_S1_)
        /*002c*/ 	.word	0x00000000
.L_7:


//--------------------- .nv.compat                --------------------------
	.section	.nv.compat,"",@"SHT_CUDA_COMPAT_INFO"
	.align	4
        /*0000*/ 	.byte	0x02, 0x09, 0x00, 0x00, 0x02, 0x02, 0x01, 0x00, 0x02, 0x05, 0x05, 0x00, 0x03, 0x07, 0x01, 0x01
        /*0010*/ 	.byte	0x02, 0x03, 0x00, 0x00, 0x02, 0x06, 0x01, 0x00, 0x04, 0x0b, 0x08, 0x00, 0x01, 0x00, 0x00, 0x00
        /*0020*/ 	.byte	0x00, 0x00, 0x00, 0x00


//--------------------- .nv.info._Z14forward_kernelPKfS0_S0_iiiiiifPfS1_S1_ --------------------------
	.section	.nv.info._Z14forward_kernelPKfS0_S0_iiiiiifPfS1_S1_,"",@"SHT_CUDA_INFO"
	.sectionflags	@""
	.align	4


	//----- nvinfo : EIATTR_CUDA_API_VERSION
	.align		4
        /*0000*/ 	.byte	0x04, 0x37
        /*0002*/ 	.short	(.L_9 - .L_8)
.L_8:
        /*0004*/ 	.word	0x00000082


	//----- nvinfo : EIATTR_KPARAM_INFO
	.align		4
.L_9:
        /*0008*/ 	.byte	0x04, 0x17
        /*000a*/ 	.short	(.L_11 - .L_10)
.L_10:
        /*000c*/ 	.word	0x00000000
        /*0010*/ 	.short	0x000c
        /*0012*/ 	.short	0x0048
        /*0014*/ 	.byte	0x00, 0xf5, 0x21, 0x00


	//----- nvinfo : EIATTR_KPARAM_INFO
	.align		4
.L_11:
        /*0018*/ 	.byte	0x04, 0x17
        /*001a*/ 	.short	(.L_13 - .L_12)
.L_12:
        /*001c*/ 	.word	0x00000000
        /*0020*/ 	.short	0x000b
        /*0022*/ 	.short	0x0040
        /*0024*/ 	.byte	0x00, 0xf5, 0x21, 0x00


	//----- nvinfo : EIATTR_KPARAM_INFO
	.align		4
.L_13:
        /*0028*/ 	.byte	0x04, 0x17
        /*002a*/ 	.short	(.L_15 - .L_14)
.L_14:
        /*002c*/ 	.word	0x00000000
        /*0030*/ 	.short	0x000a
        /*0032*/ 	.short	0x0038
        /*0034*/ 	.byte	0x00, 0xf5, 0x21, 0x00


	//----- nvinfo : EIATTR_KPARAM_INFO
	.align		4
.L_15:
        /*0038*/ 	.byte	0x04, 0x17
        /*003a*/ 	.short	(.L_17 - .L_16)
.L_16:
        /*003c*/ 	.word	0x00000000
        /*0040*/ 	.short	0x0009
        /*0042*/ 	.short	0x0030
        /*0044*/ 	.byte	0x00, 0xf0, 0x11, 0x00


	//----- nvinfo : EIATTR_KPARAM_INFO
	.align		4
.L_17:
        /*0048*/ 	.byte	0x04, 0x17
        /*004a*/ 	.short	(.L_19 - .L_18)
.L_18:
        /*004c*/ 	.word	0x00000000
        /*0050*/ 	.short	0x0008
        /*0052*/ 	.short	0x002c
        /*0054*/ 	.byte	0x00, 0xf0, 0x11, 0x00


	//----- nvinfo : EIATTR_KPARAM_INFO
	.align		4
.L_19:
        /*0058*/ 	.byte	0x04, 0x17
        /*005a*/ 	.short	(.L_21 - .L_20)
.L_20:
        /*005c*/ 	.word	0x00000000
        /*0060*/ 	.short	0x0007
        /*0062*/ 	.short	0x0028
        /*0064*/ 	.byte	0x00, 0xf0, 0x11, 0x00


	//----- nvinfo : EIATTR_KPARAM_INFO
	.align		4
.L_21:
        /*0068*/ 	.byte	0x04, 0x17
        /*006a*/ 	.short	(.L_23 - .L_22)
.L_22:
        /*006c*/ 	.word	0x00000000
        /*0070*/ 	.short	0x0006
        /*0072*/ 	.short	0x0024
        /*0074*/ 	.byte	0x00, 0xf0, 0x11, 0x00


	//----- nvinfo : EIATTR_KPARAM_INFO
	.align		4
.L_23:
        /*0078*/ 	.byte	0x04, 0x17
        /*007a*/ 	.short	(.L_25 - .L_24)
.L_24:
        /*007c*/ 	.word	0x00000000
        /*0080*/ 	.short	0x0005
        /*0082*/ 	.short	0x0020
        /*0084*/ 	.byte	0x00, 0xf0, 0x11, 0x00


	//----- nvinfo : EIATTR_KPARAM_INFO
	.align		4
.L_25:
        /*0088*/ 	.byte	0x04, 0x17
        /*008a*/ 	.short	(.L_27 - .L_26)
.L_26:
        /*008c*/ 	.word	0x00000000
        /*0090*/ 	.short	0x0004
        /*0092*/ 	.short	0x001c
        /*0094*/ 	.byte	0x00, 0xf0, 0x11, 0x00


	//----- nvinfo : EIATTR_KPARAM_INFO
	.align		4
.L_27:
        /*0098*/ 	.byte	0x04, 0x17
        /*009a*/ 	.short	(.L_29 - .L_28)
.L_28:
        /*009c*/ 	.word	0x00000000
        /*00a0*/ 	.short	0x0003
        /*00a2*/ 	.short	0x0018
        /*00a4*/ 	.byte	0x00, 0xf0, 0x11, 0x00


	//----- nvinfo : EIATTR_KPARAM_INFO
	.align		4
.L_29:
        /*00a8*/ 	.byte	0x04, 0x17
        /*00aa*/ 	.short	(.L_31 - .L_30)
.L_30:
        /*00ac*/ 	.word	0x00000000
        /*00b0*/ 	.short	0x0002
        /*00b2*/ 	.short	0x0010
        /*00b4*/ 	.byte	0x00, 0xf5, 0x21, 0x00


	//----- nvinfo : EIATTR_KPARAM_INFO
	.align		4
.L_31:
        /*00b8*/ 	.byte	0x04, 0x17
        /*00ba*/ 	.short	(.L_33 - .L_32)
.L_32:
        /*00bc*/ 	.word	0x00000000
        /*00c0*/ 	.short	0x0001
        /*00c2*/ 	.short	0x0008
        /*00c4*/ 	.byte	0x00, 0xf5, 0x21, 0x00


	//----- nvinfo : EIATTR_KPARAM_INFO
	.align		4
.L_33:
        /*00c8*/ 	.byte	0x04, 0x17
        /*00ca*/ 	.short	(.L_35 - .L_34)
.L_34:
        /*00cc*/ 	.word	0x00000000
        /*00d0*/ 	.short	0x0000
        /*00d2*/ 	.short	0x0000
        /*00d4*/ 	.byte	0x00, 0xf5, 0x21, 0x00


	//----- nvinfo : EIATTR_SPARSE_MMA_MASK
	.align		4
.L_35:
        /*00d8*/ 	.byte	0x03, 0x50
        /*00da*/ 	.short	0x0000


	//----- nvinfo : EIATTR_MAXREG_COUNT
	.align		4
        /*00dc*/ 	.byte	0x03, 0x1b
        /*00de*/ 	.short	0x00ff


	//----- nvinfo : EIATTR_NUM_BARRIERS
	.align		4
        /*00e0*/ 	.byte	0x02, 0x4c
        /*00e2*/ 	.byte	0x01
	.zero		1


	//----- nvinfo : EIATTR_MERCURY_ISA_VERSION
	.align		4
        /*00e4*/ 	.byte	0x03, 0x5f
        /*00e6*/ 	.short	0x0101


	//----- nvinfo : EIATTR_VRC_CTA_INIT_COUNT
	.align		4
        /*00e8*/ 	.byte	0x02, 0x4a
	.zero		1
	.zero		1


	//----- nvinfo : EIATTR_EXIT_INSTR_OFFSETS
	.align		4
        /*00ec*/ 	.byte	0x04, 0x1c
        /*00ee*/ 	.short	(.L_37 - .L_36)


	//   ....[0]....
.L_36:
        /*00f0*/ 	.word	0x00000030


	//   ....[1]....
        /*00f4*/ 	.word	0x00003d10


	//----- nvinfo : EIATTR_CRS_STACK_SIZE
	.align		4
.L_37:
        /*00f8*/ 	.byte	0x04, 0x1e
        /*00fa*/ 	.short	(.L_39 - .L_38)
.L_38:
        /*00fc*/ 	.word	0x00000000


	//----- nvinfo : EIATTR_CBANK_PARAM_SIZE
	.align		4
.L_39:
        /*0100*/ 	.byte	0x03, 0x19
        /*0102*/ 	.short	0x0050


	//----- nvinfo : EIATTR_PARAM_CBANK
	.align		4
        /*0104*/ 	.byte	0x04, 0x0a
        /*0106*/ 	.short	(.L_41 - .L_40)
	.align		4
.L_40:
        /*0108*/ 	.word	index@(.nv.constant0._Z14forward_kernelPKfS0_S0_iiiiiifPfS1_S1_)
        /*010c*/ 	.short	0x0380
        /*010e*/ 	.short	0x0050


	//----- nvinfo : EIATTR_SW_WAR
	.align		4
.L_41:
        /*0110*/ 	.byte	0x04, 0x36
        /*0112*/ 	.short	(.L_43 - .L_42)
.L_42:
        /*0114*/ 	.word	0x00000008
.L_43:


//--------------------- .nv.callgraph             --------------------------
	.section	.nv.callgraph,"",@"SHT_CUDA_CALLGRAPH"
	.align	4
	.sectionentsize	8
	.align		4
        /*0000*/ 	.word	0x00000000
	.align		4
        /*0004*/ 	.word	0xffffffff
	.align		4
        /*0008*/ 	.word	0x00000000
	.align		4
        /*000c*/ 	.word	0xfffffffe
	.align		4
        /*0010*/ 	.word	0x00000000
	.align		4
        /*0014*/ 	.word	0xfffffffd
	.align		4
        /*0018*/ 	.word	0x00000000
	.align		4
        /*001c*/ 	.word	0xfffffffc


//--------------------- .text._Z14forward_kernelPKfS0_S0_iiiiiifPfS1_S1_ --------------------------
	.section	.text._Z14forward_kernelPKfS0_S0_iiiiiifPfS1_S1_,"ax",@progbits
	.align	128
        .global         _Z14forward_kernelPKfS0_S0_iiiiiifPfS1_S1_
        .type           _Z14forward_kernelPKfS0_S0_iiiiiifPfS1_S1_,@function
        .size           _Z14forward_kernelPKfS0_S0_iiiiiifPfS1_S1_,(.L_x_48 - _Z14forward_kernelPKfS0_S0_iiiiiifPfS1_S1_)
        .other          _Z14forward_kernelPKfS0_S0_iiiiiifPfS1_S1_,@"STO_CUDA_ENTRY STV_DEFAULT"
_Z14forward_kernelPKfS0_S0_iiiiiifPfS1_S1_:
.text._Z14forward_kernelPKfS0_S0_iiiiiifPfS1_S1_:
[----:B------:R-:W-:Y:S08]  /*0000*/  LDC R1, c[0x0][0x37c] ;  /* 0x0000df00ff017b82 */ /* 0x000ff00000000800 */
[----:B------:R-:W0:Y:S02]  /*0010*/  LDC R0, c[0x0][0x3a0] ;  /* 0x0000e800ff007b82 */ /* 0x000e240000000800 */
[----:B0-----:R-:W-:-:S13]  /*0020*/  ISETP.GE.AND P0, PT, R0, 0x1, PT ;  /* 0x000000010000780c */ /* 0x001fda0003f06270 */
[----:B------:R-:W-:Y:S05]  /*0030*/  @!P0 EXIT ;  /* 0x000000000000894d */ /* 0x000fea0003800000 */
[----:B------:R-:W0:Y:S01]  /*0040*/  S2UR UR4, SR_CTAID.Y ;  /* 0x00000000000479c3 */ /* 0x000e220000002600 */
[----:B------:R-:W1:Y:S01]  /*0050*/  S2R R8, SR_TID.X ;  /* 0x0000000000087919 */ /* 0x000e620000002100 */
[----:B------:R-:W0:Y:S01]  /*0060*/  LDCU UR10, c[0x0][0x398] ;  /* 0x00007300ff0a77ac */ /* 0x000e220008000800 */
[----:B------:R-:W2:Y:S05]  /*0070*/  LDCU UR5, c[0x0][0x374] ;  /* 0x00006e80ff0577ac */ /* 0x000eaa0008000800 */
[----:B------:R-:W2:Y:S01]  /*0080*/  S2UR UR8, SR_CTAID.X ;  /* 0x00000000000879c3 */ /* 0x000ea20000002500 */
[----:B------:R-:W3:Y:S01]  /*0090*/  LDCU UR9, c[0x0][0x3a8] ;  /* 0x00007500ff0977ac */ /* 0x000ee20008000800 */
[----:B------:R-:W4:Y:S06]  /*00a0*/  LDCU UR12, c[0x0][0x39c] ;  /* 0x00007380ff0c77ac */ /* 0x000f2c0008000800 */
[----:B------:R-:W5:Y:S01]  /*00b0*/  S2UR UR7, SR_CgaCtaId ;  /* 0x00000000000779c3 */ /* 0x000f620000008800 */
[----:B------:R-:W-:Y:S01]  /*00c0*/  UMOV UR6, 0x400 ;  /* 0x0000040000067882 */ /* 0x000fe20000000000 */
[----:B------:R-:W1:Y:S01]  /*00d0*/  LDCU.64 UR14, c[0x0][0x358] ;  /* 0x00006b00ff0e77ac */ /* 0x000e620008000a00 */
[----:B0-----:R-:W-:-:S02]  /*00e0*/  UIMAD UR4, UR4, UR10, URZ ;  /* 0x0000000a040472a4 */ /* 0x001fc4000f8e02ff */
[----:B---3--:R-:W-:Y:S02]  /*00f0*/  ULOP3.LUT UR19, UR9, 0x7, URZ, 0xc0, !UPT ;  /* 0x0000000709137892 */ /* 0x008fe4000f8ec0ff */
[----:B------:R-:W-:Y:S02]  /*0100*/  ULOP3.LUT UR20, UR9, 0x3, URZ, 0xc0, !UPT ;  /* 0x0000000309147892 */ /* 0x000fe4000f8ec0ff */
[----:B--2---:R-:W-:Y:S01]  /*0110*/  UIMAD UR5, UR5, UR8, URZ ;  /* 0x00000008050572a4 */ /* 0x004fe2000f8e02ff */
[----:B----4-:R-:W-:Y:S01]  /*0120*/  MOV R10, UR12 ;  /* 0x0000000c000a7c02 */ /* 0x010fe20008000f00 */
[----:B------:R-:W-:Y:S02]  /*0130*/  UIMAD UR11, UR9, UR12, URZ ;  /* 0x0000000c090b72a4 */ /* 0x000fe4000f8e02ff */
[----:B-1----:R-:W-:Y:S01]  /*0140*/  IMAD R9, R8, UR12, RZ ;  /* 0x0000000c08097c24 */ /* 0x002fe2000f8e02ff */
[----:B------:R-:W-:Y:S02]  /*0150*/  UIMAD UR4, UR5, UR10, UR4 ;  /* 0x0000000a050472a4 */ /* 0x000fe4000f8e0204 */
[----:B------:R-:W-:-:S02]  /*0160*/  UIADD3 UR16, UPT, UPT, UR12, -0x1, URZ ;  /* 0xffffffff0c107890 */ /* 0x000fc4000fffe0ff */
[----:B-----5:R-:W-:Y:S02]  /*0170*/  ULEA UR6, UR7, UR6, 0x18 ;  /* 0x0000000607067291 */ /* 0x020fe4000f8ec0ff */
[----:B------:R-:W-:Y:S01]  /*0180*/  ULEA.HI UR23, UR16, 0x1, URZ, 0x1b ;  /* 0x0000000110177891 */ /* 0x000fe2000f8fd8ff */
[----:B------:R-:W-:Y:S01]  /*0190*/  IMAD R10, R10, UR4, R9 ;  /* 0x000000040a0a7c24 */ /* 0x000fe2000f8e0209 */
[----:B------:R-:W-:Y:S01]  /*01a0*/  ULEA UR10, UR11, UR6, 0x2 ;  /* 0x000000060b0a7291 */ /* 0x000fe2000f8e10ff */
[----:B------:R-:W-:Y:S01]  /*01b0*/  IADD3 R18, PT, PT, R8, UR4, RZ ;  /* 0x0000000408127c10 */ /* 0x000fe2000fffe0ff */
[----:B------:R-:W-:Y:S02]  /*01c0*/  ULOP3.LUT UR21, UR9, 0x7ffffff8, URZ, 0xc0, !UPT ;  /* 0x7ffffff809157892 */ /* 0x000fe4000f8ec0ff */
[----:B------:R-:W-:Y:S02]  /*01d0*/  ULEA UR25, UR11, UR10, 0x2 ;  /* 0x0000000a0b197291 */ /* 0x000fe4000f8e10ff */
[----:B------:R-:W-:-:S02]  /*01e0*/  ULOP3.LUT UR17, UR12, 0x7, URZ, 0xc0, !UPT ;  /* 0x000000070c117892 */ /* 0x000fc4000f8ec0ff */
[----:B------:R-:W-:Y:S02]  /*01f0*/  ULOP3.LUT UR18, UR12, 0x3, URZ, 0xc0, !UPT ;  /* 0x000000030c127892 */ /* 0x000fe4000f8ec0ff */
[----:B------:R-:W-:Y:S02]  /*0200*/  ULOP3.LUT UR8, UR12, 0x7ffffff0, URZ, 0xc0, !UPT ;  /* 0x7ffffff00c087892 */ /* 0x000fe4000f8ec0ff */
[----:B------:R-:W-:Y:S02]  /*0210*/  ULOP3.LUT UR9, UR9, 0x1, URZ, 0xc0, !UPT ;  /* 0x0000000109097892 */ /* 0x000fe4000f8ec0ff */
[----:B------:R-:W-:Y:S02]  /*0220*/  UIADD3 UR22, UPT, UPT, UR19, -0x1, URZ ;  /* 0xffffffff13167890 */ /* 0x000fe4000fffe0ff */
[----:B------:R-:W-:Y:S02]  /*0230*/  UIADD3 UR24, UPT, UPT, UR20, -0x1, URZ ;  /* 0xffffffff14187890 */ /* 0x000fe4000fffe0ff */
[----:B------:R-:W-:-:S02]  /*0240*/  ULOP3.LUT UR26, UR23, 0x7, URZ, 0xc0, !UPT ;  /* 0x00000007171a7892 */ /* 0x000fc4000f8ec0ff */
[----:B------:R-:W-:Y:S02]  /*0250*/  ULOP3.LUT UR27, UR23, 0xffffff8, URZ, 0xc0, !UPT ;  /* 0x0ffffff8171b7892 */ /* 0x000fe4000f8ec0ff */
[----:B------:R-:W-:Y:S01]  /*0260*/  ULEA UR11, UR11, UR25, 0x2 ;  /* 0x000000190b0b7291 */ /* 0x000fe2000f8e10ff */
[----:B------:R-:W-:-:S11]  /*0270*/  UMOV UR4, URZ ;  /* 0x000000ff00047c82 */ /* 0x000fd60008000000 */
.L_x_42:
[----:B0-----:R-:W0:Y:S02]  /*0280*/  LDCU UR6, c[0x0][0x39c] ;  /* 0x00007380ff0677ac */ /* 0x001e240008000800 */
[----:B0-----:R-:W-:-:S09]  /*0290*/  UISETP.GE.AND UP0, UPT, UR6, 0x1, UPT ;  /* 0x000000010600788c */ /* 0x001fd2000bf06270 */
[----:B-1234-:R-:W-:Y:S05]  /*02a0*/  BRA.U !UP0, `(.L_x_0) ;  /* 0x00000009081c7547 */ /* 0x01efea000b800000 */
[----:B------:R-:W0:Y:S01]  /*02b0*/  LDC R2, c[0x0][0x3a8] ;  /* 0x0000ea00ff027b82 */ /* 0x000e220000000800 */
[----:B------:R-:W0:Y:S01]  /*02c0*/  LDCU UR12, c[0x0][0x39c] ;  /* 0x00007380ff0c77ac */ /* 0x000e220008000800 */
[----:B------:R-:W-:Y:S01]  /*02d0*/  UISETP.GE.U32.AND UP1, UPT, UR16, 0x7, UPT ;  /* 0x000000071000788c */ /* 0x000fe2000bf26070 */
[----:B------:R-:W-:Y:S01]  /*02e0*/  UMOV UR5, URZ ;  /* 0x000000ff00057c82 */ /* 0x000fe20008000000 */
[----:B0-----:R-:W-:-:S04]  /*02f0*/  IMAD R3, R2, UR12, RZ ;  /* 0x0000000c02037c24 */ /* 0x001fc8000f8e02ff */
[----:B------:R-:W-:-:S03]  /*0300*/  IMAD R0, R3, UR4, R10 ;  /* 0x0000000403007c24 */ /* 0x000fc6000f8e020a */
[----:B------:R-:W-:Y:S05]  /*0310*/  BRA.U !UP1, `(.L_x_1) ;  /* 0x0000000109dc7547 */ /* 0x000fea000b800000 */
[----:B------:R-:W0:Y:S01]  /*0320*/  S2R R4, SR_CgaCtaId ;  /* 0x0000000000047919 */ /* 0x000e220000008800 */
[----:B------:R-:W-:Y:S01]  /*0330*/  MOV R3, 0x400 ;  /* 0x0000040000037802 */ /* 0x000fe20000000f00 */
[----:B------:R-:W-:Y:S01]  /*0340*/  ULOP3.LUT UR5, UR6, 0x7ffffff8, URZ, 0xc0, !UPT ;  /* 0x7ffffff806057892 */ /* 0x000fe2000f8ec0ff */
[----:B------:R-:W-:Y:S02]  /*0350*/  SHF.L.U32 R5, R8, 0x2, RZ ;  /* 0x0000000208057819 */ /* 0x000fe400000006ff */
[----:B------:R-:W-:Y:S01]  /*0360*/  MOV R11, R0 ;  /* 0x00000000000b7202 */ /* 0x000fe20000000f00 */
[----:B------:R-:W-:Y:S01]  /*0370*/  UIADD3 UR7, UPT, UPT, -UR5, URZ, URZ ;  /* 0x000000ff05077290 */ /* 0x000fe2000fffe1ff */
[----:B0-----:R-:W-:Y:S02]  /*0380*/  LEA R3, R4, R3, 0x18 ;  /* 0x0000000304037211 */ /* 0x001fe400078ec0ff */
[CC--:B------:R-:W-:Y:S02]  /*0390*/  LEA R4, R2.reuse, R5.reuse, 0x3 ;  /* 0x0000000502047211 */ /* 0x0c0fe400078e18ff */
[----:B------:R-:W-:-:S03]  /*03a0*/  LEA R2, R2, R5, 0x2 ;  /* 0x0000000502027211 */ /* 0x000fc600078e10ff */
[--C-:B------:R-:W-:Y:S02]  /*03b0*/  IMAD R4, R4, UR12, R3.reuse ;  /* 0x0000000c04047c24 */ /* 0x100fe4000f8e0203 */
[----:B------:R-:W-:-:S03]  /*03c0*/  IMAD R2, R2, UR12, R3 ;  /* 0x0000000c02027c24 */ /* 0x000fc6000f8e0203 */
[----:B------:R-:W-:Y:S02]  /*03d0*/  IADD3 R7, PT, PT, R4, 0x10, RZ ;  /* 0x0000001004077810 */ /* 0x000fe40007ffe0ff */
[----:B------:R-:W-:-:S07]  /*03e0*/  IADD3 R6, PT, PT, R2, 0x10, RZ ;  /* 0x0000001002067810 */ /* 0x000fce0007ffe0ff */
.L_x_2:
[----:B------:R-:W0:Y:S08]  /*03f0*/  LDC.64 R2, c[0x0][0x388] ;  /* 0x0000e200ff027b82 */ /* 0x000e300000000a00 */
[----:B------:R-:W1:Y:S01]  /*0400*/  LDC.64 R4, c[0x0][0x390] ;  /* 0x0000e400ff047b82 */ /* 0x000e620000000a00 */
[----:B0-----:R-:W-:-:S05]  /*0410*/  IMAD.WIDE R2, R11, 0x4, R2 ;  /* 0x000000040b027825 */ /* 0x001fca00078e0202 */
[----:B------:R-:W2:Y:S01]  /*0420*/  LDG.E R13, desc[UR14][R2.64] ;  /* 0x0000000e020d7981 */ /* 0x000ea2000c1e1900 */
[----:B-1----:R-:W-:-:S03]  /*0430*/  IMAD.WIDE R4, R11, 0x4, R4 ;  /* 0x000000040b047825 */ /* 0x002fc600078e0204 */
[----:B------:R-:W3:Y:S04]  /*0440*/  LDG.E R15, desc[UR14][R2.64+0x4] ;  /* 0x0000040e020f7981 */ /* 0x000ee8000c1e1900 */
[----:B------:R-:W4:Y:S04]  /*0450*/  LDG.E R12, desc[UR14][R4.64] ;  /* 0x0000000e040c7981 */ /* 0x000f28000c1e1900 */
[----:B------:R-:W5:Y:S04]  /*0460*/  LDG.E R14, desc[UR14][R4.64+0x4] ;  /* 0x0000040e040e7981 */ /* 0x000f68000c1e1900 */
        /* <DEDUP_REMOVED lines=11> */
[----:B------:R-:W5:Y:S01]  /*0520*/  LDG.E R28, desc[UR14][R4.64+0x1c] ;  /* 0x00001c0e041c7981 */ /* 0x000f62000c1e1900 */
[----:B------:R-:W-:-:S04]  /*0530*/  UIADD3 UR7, UPT, UPT, UR7, 0x8, URZ ;  /* 0x0000000807077890 */ /* 0x000fc8000fffe0ff */
[----:B------:R-:W-:Y:S01]  /*0540*/  UISETP.NE.AND UP1, UPT, UR7, URZ, UPT ;  /* 0x000000ff0700728c */ /* 0x000fe2000bf25270 */
[----:B------:R-:W-:Y:S01]  /*0550*/  IADD3 R11, PT, PT, R11, 0x8, RZ ;  /* 0x000000080b0b7810 */ /* 0x000fe20007ffe0ff */
[----:B--2---:R-:W-:Y:S04]  /*0560*/  STS [R6+-0x10], R13 ;  /* 0xfffff00d06007388 */ /* 0x004fe80000000800 */
[----:B----4-:R-:W-:Y:S04]  /*0570*/  STS [R7+-0x10], R12 ;  /* 0xfffff00c07007388 */ /* 0x010fe80000000800 */
[----:B---3--:R-:W-:Y:S04]  /*0580*/  STS [R6+-0xc], R15 ;  /* 0xfffff40f06007388 */ /* 0x008fe80000000800 */
[----:B-----5:R-:W-:Y:S04]  /*0590*/  STS [R7+-0xc], R14 ;  /* 0xfffff40e07007388 */ /* 0x020fe80000000800 */
[----:B------:R-:W-:Y:S04]  /*05a0*/  STS [R6+-0x8], R17 ;  /* 0xfffff81106007388 */ /* 0x000fe80000000800 */
[----:B------:R-:W-:Y:S04]  /*05b0*/  STS [R7+-0x8], R16 ;  /* 0xfffff81007007388 */ /* 0x000fe80000000800 */
[----:B------:R-:W-:Y:S04]  /*05c0*/  STS [R6+-0x4], R19 ;  /* 0xfffffc1306007388 */ /* 0x000fe80000000800 */
[----:B------:R-:W-:Y:S04]  /*05d0*/  STS [R7+-0x4], R20 ;  /* 0xfffffc1407007388 */ /* 0x000fe80000000800 */
[----:B------:R-:W-:Y:S04]  /*05e0*/  STS [R6], R21 ;  /* 0x0000001506007388 */ /* 0x000fe80000000800 */
[----:B------:R-:W-:Y:S04]  /*05f0*/  STS [R7], R22 ;  /* 0x0000001607007388 */ /* 0x000fe80000000800 */
[----:B------:R-:W-:Y:S04]  /*0600*/  STS [R6+0x4], R23 ;  /* 0x0000041706007388 */ /* 0x000fe80000000800 */
[----:B------:R-:W-:Y:S04]  /*0610*/  STS [R7+0x4], R24 ;  /* 0x0000041807007388 */ /* 0x000fe80000000800 */
[----:B------:R-:W-:Y:S04]  /*0620*/  STS [R6+0x8], R25 ;  /* 0x0000081906007388 */ /* 0x000fe80000000800 */
[----:B------:R-:W-:Y:S04]  /*0630*/  STS [R7+0x8], R26 ;  /* 0x0000081a07007388 */ /* 0x000fe80000000800 */
[----:B------:R0:W-:Y:S04]  /*0640*/  STS [R6+0xc], R27 ;  /* 0x00000c1b06007388 */ /* 0x0001e80000000800 */
[----:B------:R1:W-:Y:S01]  /*0650*/  STS [R7+0xc], R28 ;  /* 0x00000c1c07007388 */ /* 0x0003e20000000800 */
[----:B0-----:R-:W-:-:S02]  /*0660*/  IADD3 R6, PT, PT, R6, 0x20, RZ ;  /* 0x0000002006067810 */ /* 0x001fc40007ffe0ff */
[----:B-1----:R-:W-:Y:S01]  /*0670*/  IADD3 R7, PT, PT, R7, 0x20, RZ ;  /* 0x0000002007077810 */ /* 0x002fe20007ffe0ff */
[----:B------:R-:W-:Y:S06]  /*0680*/  BRA.U UP1, `(.L_x_2) ;  /* 0xfffffffd01587547 */ /* 0x000fec000b83ffff */
.L_x_1:
[----:B------:R-:W-:-:S09]  /*0690*/  UISETP.NE.AND UP1, UPT, UR17, URZ, UPT ;  /* 0x000000ff1100728c */ /* 0x000fd2000bf25270 */
[----:B------:R-:W-:Y:S05]  /*06a0*/  BRA.U !UP1, `(.L_x_0) ;  /* 0x00000005091c7547 */ /* 0x000fea000b800000 */
[----:B------:R-:W-:Y:S02]  /*06b0*/  UIADD3 UR7, UPT, UPT, UR17, -0x1, URZ ;  /* 0xffffffff11077890 */ /* 0x000fe4000fffe0ff */
[----:B------:R-:W-:Y:S02]  /*06c0*/  UISETP.NE.AND UP2, UPT, UR18, URZ, UPT ;  /* 0x000000ff1200728c */ /* 0x000fe4000bf45270 */
[----:B------:R-:W-:-:S09]  /*06d0*/  UISETP.GE.U32.AND UP1, UPT, UR7, 0x3, UPT ;  /* 0x000000030700788c */ /* 0x000fd2000bf26070 */
[----:B------:R-:W-:Y:S05]  /*06e0*/  BRA.U !UP1, `(.L_x_3) ;  /* 0x0000000109647547 */ /* 0x000fea000b800000 */
[----:B------:R-:W0:Y:S01]  /*06f0*/  LDC.64 R2, c[0x0][0x388] ;  /* 0x0000e200ff027b82 */ /* 0x000e220000000a00 */
[----:B------:R-:W-:-:S07]  /*0700*/  IADD3 R7, PT, PT, R0, UR5, RZ ;  /* 0x0000000500077c10 */ /* 0x000fce000fffe0ff */
        /* <DEDUP_REMOVED lines=10> */
[----:B------:R-:W5:Y:S01]  /*07b0*/  LDG.E R26, desc[UR14][R4.64+0xc] ;  /* 0x00000c0e041a7981 */ /* 0x000f62000c1e1900 */
[----:B------:R-:W-:-:S04]  /*07c0*/  IADD3 R7, PT, PT, R9, UR5, RZ ;  /* 0x0000000509077c10 */ /* 0x000fc8000fffe0ff */
[C---:B------:R-:W-:Y:S02]  /*07d0*/  LEA R11, R7.reuse, UR10, 0x2 ;  /* 0x0000000a070b7c11 */ /* 0x040fe4000f8e10ff */
[----:B------:R-:W-:Y:S01]  /*07e0*/  LEA R7, R7, UR25, 0x2 ;  /* 0x0000001907077c11 */ /* 0x000fe2000f8e10ff */
[----:B------:R-:W-:Y:S02]  /*07f0*/  UIADD3 UR5, UPT, UPT, UR5, 0x4, URZ ;  /* 0x0000000405057890 */ /* 0x000fe4000fffe0ff */
[----:B--2---:R0:W-:Y:S04]  /*0800*/  STS [R11], R6 ;  /* 0x000000060b007388 */ /* 0x0041e80000000800 */
[----:B----4-:R0:W-:Y:S04]  /*0810*/  STS [R7], R12 ;  /* 0x0000000c07007388 */ /* 0x0101e80000000800 */
[----:B---3--:R0:W-:Y:S04]  /*0820*/  STS [R11+0x4], R14 ;  /* 0x0000040e0b007388 */ /* 0x0081e80000000800 */
[----:B-----5:R0:W-:Y:S04]  /*0830*/  STS [R7+0x4], R16 ;  /* 0x0000041007007388 */ /* 0x0201e80000000800 */
[----:B------:R0:W-:Y:S04]  /*0840*/  STS [R11+0x8], R20 ;  /* 0x000008140b007388 */ /* 0x0001e80000000800 */
[----:B------:R0:W-:Y:S04]  /*0850*/  STS [R7+0x8], R22 ;  /* 0x0000081607007388 */ /* 0x0001e80000000800 */
[----:B------:R0:W-:Y:S04]  /*0860*/  STS [R11+0xc], R24 ;  /* 0x00000c180b007388 */ /* 0x0001e80000000800 */
[----:B------:R0:W-:Y:S02]  /*0870*/  STS [R7+0xc], R26 ;  /* 0x00000c1a07007388 */ /* 0x0001e40000000800 */
.L_x_3:
[----:B------:R-:W-:Y:S05]  /*0880*/  BRA.U !UP2, `(.L_x_0) ;  /* 0x000000010aa47547 */ /* 0x000fea000b800000 */
[----:B------:R-:W-:Y:S01]  /*0890*/  ULOP3.LUT UR6, UR6, 0x1, URZ, 0xc0, !UPT ;  /* 0x0000000106067892 */ /* 0x000fe2000f8ec0ff */
[----:B------:R-:W-:Y:S01]  /*08a0*/  HFMA2 R4, -RZ, RZ, 0, 2.384185791015625e-07 ;  /* 0x00000004ff047431 */ /* 0x000fe200000001ff */
[----:B------:R-:W-:Y:S02]  /*08b0*/  UISETP.NE.AND UP1, UPT, UR18, 0x1, UPT ;  /* 0x000000011200788c */ /* 0x000fe4000bf25270 */
[----:B------:R-:W-:-:S04]  /*08c0*/  UISETP.NE.U32.AND UP2, UPT, UR6, 0x1, UPT ;  /* 0x000000010600788c */ /* 0x000fc8000bf45070 */
[----:B------:R-:W-:Y:S02]  /*08d0*/  PLOP3.LUT P0, PT, PT, PT, UP1, 0x80, 0x8 ;  /* 0x000000000008781c */ /* 0x000fe40003f0f018 */
[----:B------:R-:W-:-:S03]  /*08e0*/  PLOP3.LUT P1, PT, PT, PT, UP2, 0x80, 0x8 ;  /* 0x000000000008781c */ /* 0x000fc60003f2f028 */
[----:B------:R-:W1:Y:S02]  /*08f0*/  @UP1 LDCU.64 UR6, c[0x0][0x388] ;  /* 0x00007100ff0617ac */ /* 0x000e640008000a00 */
[----:B------:R-:W2:Y:S01]  /*0900*/  @!UP2 LDCU.64 UR28, c[0x0][0x388] ;  /* 0x00007100ff1ca7ac */ /* 0x000ea20008000a00 */
[----:B------:R-:W3:Y:S05]  /*0910*/  @!UP2 LDCU.64 UR30, c[0x0][0x390] ;  /* 0x00007200ff1ea7ac */ /* 0x000eea0008000a00 */
[----:B------:R-:W-:Y:S02]  /*0920*/  @P0 IADD3 R5, PT, PT, R0, UR5, RZ ;  /* 0x0000000500050c10 */ /* 0x000fe4000fffe0ff */
[----:B0-----:R-:W-:Y:S01]  /*0930*/  @P0 IADD3 R6, PT, PT, R9, UR5, RZ ;  /* 0x0000000509060c10 */ /* 0x001fe2000fffe0ff */
[----:B------:R-:W0:Y:S01]  /*0940*/  @UP1 LDCU.64 UR12, c[0x0][0x390] ;  /* 0x00007200ff0c17ac */ /* 0x000e220008000a00 */
[----:B------:R-:W-:Y:S01]  /*0950*/  @UP1 UIADD3 UR5, UPT, UPT, UR5, 0x2, URZ ;  /* 0x0000000205051890 */ /* 0x000fe2000fffe0ff */
[----:B-1----:R-:W-:-:S02]  /*0960*/  MOV R2, UR6 ;  /* 0x0000000600027c02 */ /* 0x002fc40008000f00 */
[----:B------:R-:W-:Y:S02]  /*0970*/  MOV R3, UR7 ;  /* 0x0000000700037c02 */ /* 0x000fe40008000f00 */
[----:B--2---:R-:W-:Y:S02]  /*0980*/  MOV R12, UR28 ;  /* 0x0000001c000c7c02 */ /* 0x004fe40008000f00 */
[----:B------:R-:W-:Y:S01]  /*0990*/  MOV R13, UR29 ;  /* 0x0000001d000d7c02 */ /* 0x000fe20008000f00 */
[C---:B------:R-:W-:Y:S01]  /*09a0*/  @P0 IMAD.WIDE R2, R5.reuse, 0x4, R2 ;  /* 0x0000000405020825 */ /* 0x040fe200078e0202 */
[----:B------:R-:W-:Y:S02]  /*09b0*/  @!P1 IADD3 R7, PT, PT, R0, UR5, RZ ;  /* 0x0000000500079c10 */ /* 0x000fe4000fffe0ff */
[----:B---3--:R-:W-:Y:S02]  /*09c0*/  MOV R14, UR30 ;  /* 0x0000001e000e7c02 */ /* 0x008fe40008000f00 */
[----:B------:R-:W-:Y:S01]  /*09d0*/  MOV R15, UR31 ;  /* 0x0000001f000f7c02 */ /* 0x000fe20008000f00 */
[----:B0-----:R-:W-:Y:S01]  /*09e0*/  @P0 IMAD.WIDE R4, R5, R4, UR12 ;  /* 0x0000000c05040e25 */ /* 0x001fe2000f8e0204 */
[----:B------:R-:W2:Y:S03]  /*09f0*/  @P0 LDG.E R16, desc[UR14][R2.64] ;  /* 0x0000000e02100981 */ /* 0x000ea6000c1e1900 */
[C---:B------:R-:W-:Y:S01]  /*0a00*/  @!P1 IMAD.WIDE R12, R7.reuse, 0x4, R12 ;  /* 0x00000004070c9825 */ /* 0x040fe200078e020c */
[----:B------:R-:W3:Y:S03]  /*0a10*/  @P0 LDG.E R19, desc[UR14][R4.64] ;  /* 0x0000000e04130981 */ /* 0x000ee6000c1e1900 */
[----:B------:R-:W-:Y:S01]  /*0a20*/  @!P1 IMAD.WIDE R14, R7, 0x4, R14 ;  /* 0x00000004070e9825 */ /* 0x000fe200078e020e */
[----:B------:R-:W4:Y:S04]  /*0a30*/  @P0 LDG.E R20, desc[UR14][R2.64+0x4] ;  /* 0x0000040e02140981 */ /* 0x000f28000c1e1900 */
[----:B------:R-:W5:Y:S04]  /*0a40*/  @P0 LDG.E R21, desc[UR14][R4.64+0x4] ;  /* 0x0000040e04150981 */ /* 0x000f68000c1e1900 */
[----:B------:R-:W5:Y:S04]  /*0a50*/  @!P1 LDG.E R12, desc[UR14][R12.64] ;  /* 0x0000000e0c0c9981 */ /* 0x000f68000c1e1900 */
[----:B------:R-:W5:Y:S01]  /*0a60*/  @!P1 LDG.E R14, desc[UR14][R14.64] ;  /* 0x0000000e0e0e9981 */ /* 0x000f62000c1e1900 */
[----:B------:R-:W-:-:S02]  /*0a70*/  @P0 LEA R17, R6, UR10, 0x2 ;  /* 0x0000000a06110c11 */ /* 0x000fc4000f8e10ff */
[----:B------:R-:W-:Y:S02]  /*0a80*/  @!P1 IADD3 R0, PT, PT, R9, UR5, RZ ;  /* 0x0000000509009c10 */ /* 0x000fe4000fffe0ff */
[----:B------:R-:W-:Y:S02]  /*0a90*/  @P0 LEA R6, R6, UR25, 0x2 ;  /* 0x0000001906060c11 */ /* 0x000fe4000f8e10ff */
[C---:B------:R-:W-:Y:S02]  /*0aa0*/  @!P1 LEA R7, R0.reuse, UR10, 0x2 ;  /* 0x0000000a00079c11 */ /* 0x040fe4000f8e10ff */
[----:B------:R-:W-:Y:S01]  /*0ab0*/  @!P1 LEA R11, R0, UR25, 0x2 ;  /* 0x00000019000b9c11 */ /* 0x000fe2000f8e10ff */
[----:B--2---:R1:W-:Y:S04]  /*0ac0*/  @P0 STS [R17], R16 ;  /* 0x0000001011000388 */ /* 0x0043e80000000800 */
[----:B---3--:R1:W-:Y:S04]  /*0ad0*/  @P0 STS [R6], R19 ;  /* 0x0000001306000388 */ /* 0x0083e80000000800 */
[----:B----4-:R1:W-:Y:S04]  /*0ae0*/  @P0 STS [R17+0x4], R20 ;  /* 0x0000041411000388 */ /* 0x0103e80000000800 */
[----:B-----5:R1:W-:Y:S04]  /*0af0*/  @P0 STS [R6+0x4], R21 ;  /* 0x0000041506000388 */ /* 0x0203e80000000800 */
[----:B------:R1:W-:Y:S04]  /*0b00*/  @!P1 STS [R7], R12 ;  /* 0x0000000c07009388 */ /* 0x0003e80000000800 */
[----:B------:R1:W-:Y:S02]  /*0b10*/  @!P1 STS [R11], R14 ;  /* 0x0000000e0b009388 */ /* 0x0003e40000000800 */
.L_x_0:
[----:B------:R-:W2:Y:S02]  /*0b20*/  LDCU UR5, c[0x0][0x3a4] ;  /* 0x00007480ff0577ac */ /* 0x000ea40008000800 */
[----:B--2---:R-:W-:Y:S01]  /*0b30*/  UISETP.GE.AND UP1, UPT, UR5, 0x1, UPT ;  /* 0x000000010500788c */ /* 0x004fe2000bf26270 */
[----:B------:R-:W-:Y:S08]  /*0b40*/  BAR.SYNC.DEFER_BLOCKING 0x0 ;  /* 0x0000000000007b1d */ /* 0x000ff00000010000 */
[----:B------:R-:W-:Y:S05]  /*0b50*/  BRA.U !UP1, `(.L_x_4) ;  /* 0x0000003109587547 */ /* 0x000fea000b800000 */
[----:B------:R-:W-:-:S05]  /*0b60*/  UMOV UR5, URZ ;  /* 0x000000ff00057c82 */ /* 0x000fca0008000000 */
.L_x_41:
[----:B--2---:R-:W2:Y:S01]  /*0b70*/  LDCU UR6, c[0x0][0x3ac] ;  /* 0x00007580ff0677ac */ /* 0x004ea20008000800 */
[----:B01-34-:R-:W0:Y:S01]  /*0b80*/  LDC R11, c[0x0][0x39c] ;  /* 0x0000e700ff0b7b82 */ /* 0x01be220000000800 */
[----:B------:R-:W1:Y:S01]  /*0b90*/  LDCU UR7, c[0x0][0x3a4] ;  /* 0x00007480ff0777ac */ /* 0x000e620008000800 */
[----:B--2---:R-:W-:Y:S02]  /*0ba0*/  UIMAD UR12, UR5, UR6, URZ ;  /* 0x00000006050c72a4 */ /* 0x004fe4000f8e02ff */
[----:B------:R-:W-:-:S04]  /*0bb0*/  UIADD3 UR5, UPT, UPT, UR5, 0x1, URZ ;  /* 0x0000000105057890 */ /* 0x000fc8000fffe0ff */
[----:B-1----:R-:W-:Y:S01]  /*0bc0*/  UISETP.NE.AND UP1, UPT, UR5, UR7, UPT ;  /* 0x000000070500728c */ /* 0x002fe2000bf25270 */
[----:B0-----:R-:W-:Y:S01]  /*0bd0*/  IMAD R11, R11, UR12, R10 ;  /* 0x0000000c0b0b7c24 */ /* 0x001fe2000f8e020a */
[----:B------:R-:W-:Y:S09]  /*0be0*/  BRA.U !UP0, `(.L_x_5) ;  /* 0x0000000508e87547 */ /* 0x000ff2000b800000 */
[----:B------:R-:W-:Y:S01]  /*0bf0*/  UISETP.GE.U32.AND UP2, UPT, UR16, 0xf, UPT ;  /* 0x0000000f1000788c */ /* 0x000fe2000bf46070 */
[----:B------:R-:W-:-:S08]  /*0c00*/  UMOV UR6, URZ ;  /* 0x000000ff00067c82 */ /* 0x000fd00008000000 */
[----:B------:R-:W-:Y:S05]  /*0c10*/  BRA.U !UP2, `(.L_x_6) ;  /* 0x000000010ab47547 */ /* 0x000fea000b800000 */
[----:B------:R-:W0:Y:S01]  /*0c20*/  S2UR UR7, SR_CgaCtaId ;  /* 0x00000000000779c3 */ /* 0x000e220000008800 */
[----:B------:R-:W-:Y:S02]  /*0c30*/  UMOV UR6, 0x400 ;  /* 0x0000040000067882 */ /* 0x000fe40000000000 */
[----:B0-----:R-:W-:-:S03]  /*0c40*/  ULEA UR7, UR7, UR6, 0x18 ;  /* 0x0000000607077291 */ /* 0x001fc6000f8ec0ff */
[----:B------:R-:W-:-:S09]  /*0c50*/  UMOV UR6, URZ ;  /* 0x000000ff00067c82 */ /* 0x000fd20008000000 */
.L_x_7:
[----:B0-----:R-:W0:Y:S01]  /*0c60*/  LDC.64 R2, c[0x0][0x380] ;  /* 0x0000e000ff027b82 */ /* 0x001e220000000a00 */
[----:B------:R-:W-:-:S05]  /*0c70*/  IADD3 R5, PT, PT, R11, UR6, RZ ;  /* 0x000000060b057c10 */ /* 0x000fca000fffe0ff */
[----:B0-----:R-:W-:-:S05]  /*0c80*/  IMAD.WIDE R2, R5, 0x4, R2 ;  /* 0x0000000405027825 */ /* 0x001fca00078e0202 */
[----:B------:R-:W2:Y:S04]  /*0c90*/  LDG.E R0, desc[UR14][R2.64] ;  /* 0x0000000e02007981 */ /* 0x000ea8000c1e1900 */
        /* <DEDUP_REMOVED lines=15> */
[----:B------:R-:W-:Y:S01]  /*0d90*/  IADD3 R4, PT, PT, R9, UR6, RZ ;  /* 0x0000000609047c10 */ /* 0x000fe2000fffe0ff */
[----:B------:R-:W-:-:S03]  /*0da0*/  UIADD3 UR6, UPT, UPT, UR6, 0x10, URZ ;  /* 0x0000001006067890 */ /* 0x000fc6000fffe0ff */
[----:B------:R-:W-:Y:S01]  /*0db0*/  LEA R5, R4, UR7, 0x2 ;  /* 0x0000000704057c11 */ /* 0x000fe2000f8e10ff */
[----:B------:R-:W-:-:S04]  /*0dc0*/  UISETP.NE.AND UP2, UPT, UR6, UR8, UPT ;  /* 0x000000080600728c */ /* 0x000fc8000bf45270 */
[----:B--2---:R0:W-:Y:S04]  /*0dd0*/  STS [R5], R0 ;  /* 0x0000000005007388 */ /* 0x0041e80000000800 */
[----:B---3--:R0:W-:Y:S04]  /*0de0*/  STS [R5+0x4], R6 ;  /* 0x0000040605007388 */ /* 0x0081e80000000800 */
[----:B----4-:R0:W-:Y:S04]  /*0df0*/  STS [R5+0x8], R12 ;  /* 0x0000080c05007388 */ /* 0x0101e80000000800 */
[----:B-----5:R0:W-:Y:S04]  /*0e00*/  STS [R5+0xc], R14 ;  /* 0x00000c0e05007388 */ /* 0x0201e80000000800 */
[----:B------:R0:W-:Y:S04]  /*0e10*/  STS [R5+0x10], R16 ;  /* 0x0000101005007388 */ /* 0x0001e80000000800 */
        /* <DEDUP_REMOVED lines=10> */
[----:B------:R0:W-:Y:S01]  /*0ec0*/  STS [R5+0x3c], R21 ;  /* 0x00003c1505007388 */ /* 0x0001e20000000800 */
[----:B------:R-:W-:Y:S05]  /*0ed0*/  BRA.U UP2, `(.L_x_7) ;  /* 0xfffffffd02607547 */ /* 0x000fea000b83ffff */
[----:B------:R-:W-:-:S05]  /*0ee0*/  UMOV UR6, UR8 ;  /* 0x0000000800067c82 */ /* 0x000fca0008000000 */
.L_x_6:
[----:B------:R-:W1:Y:S02]  /*0ef0*/  LDCU UR7, c[0x0][0x39c] ;  /* 0x00007380ff0777ac */ /* 0x000e640008000800 */
[----:B-1----:R-:W-:-:S04]  /*0f00*/  ULOP3.LUT UR7, UR7, 0xf, URZ, 0xc0, !UPT ;  /* 0x0000000f07077892 */ /* 0x002fc8000f8ec0ff */
[----:B------:R-:W-:-:S09]  /*0f10*/  UISETP.NE.AND UP2, UPT, UR7, URZ, UPT ;  /* 0x000000ff0700728c */ /* 0x000fd2000bf45270 */
[----:B------:R-:W-:Y:S05]  /*0f20*/  BRA.U !UP2, `(.L_x_5) ;  /* 0x000000050a187547 */ /* 0x000fea000b800000 */
[----:B------:R-:W-:Y:S02]  /*0f30*/  UIADD3 UR7, UPT, UPT, UR7, -0x1, URZ ;  /* 0xffffffff07077890 */ /* 0x000fe4000fffe0ff */
[----:B------:R-:W-:Y:S02]  /*0f40*/  UISETP.NE.AND UP3, UPT, UR17, URZ, UPT ;  /* 0x000000ff1100728c */ /* 0x000fe4000bf65270 */
[----:B------:R-:W-:-:S09]  /*0f50*/  UISETP.GE.U32.AND UP2, UPT, UR7, 0x7, UPT ;  /* 0x000000070700788c */ /* 0x000fd2000bf46070 */
[----:B------:R-:W-:Y:S05]  /*0f60*/  BRA.U !UP2, `(.L_x_8) ;  /* 0x000000010a647547 */ /* 0x000fea000b800000 */
[----:B------:R-:W1:Y:S01]  /*0f70*/  LDC.64 R2, c[0x0][0x380] ;  /* 0x0000e000ff027b82 */ /* 0x000e620000000a00 */
[----:B0-----:R-:W-:-:S05]  /*0f80*/  IADD3 R5, PT, PT, R11, UR6, RZ ;  /* 0x000000060b057c10 */ /* 0x001fca000fffe0ff */
[----:B-1----:R-:W-:-:S05]  /*0f90*/  IMAD.WIDE R2, R5, 0x4, R2 ;  /* 0x0000000405027825 */ /* 0x002fca00078e0202 */
[----:B------:R-:W2:Y:S04]  /*0fa0*/  LDG.E R0, desc[UR14][R2.64] ;  /* 0x0000000e02007981 */ /* 0x000ea8000c1e1900 */
[----:B------:R-:W3:Y:S04]  /*0fb0*/  LDG.E R6, desc[UR14][R2.64+0x4] ;  /* 0x0000040e02067981 */ /* 0x000ee8000c1e1900 */
[----:B------:R-:W4:Y:S04]  /*0fc0*/  LDG.E R12, desc[UR14][R2.64+0x8] ;  /* 0x0000080e020c7981 */ /* 0x000f28000c1e1900 */
[----:B------:R-:W5:Y:S04]  /*0fd0*/  LDG.E R14, desc[UR14][R2.64+0xc] ;  /* 0x00000c0e020e7981 */ /* 0x000f68000c1e1900 */
[----:B------:R-:W5:Y:S04]  /*0fe0*/  LDG.E R16, desc[UR14][R2.64+0x10] ;  /* 0x0000100e02107981 */ /* 0x000f68000c1e1900 */
[----:B------:R-:W5:Y:S04]  /*0ff0*/  LDG.E R20, desc[UR14][R2.64+0x14] ;  /* 0x0000140e02147981 */ /* 0x000f68000c1e1900 */
[----:B------:R-:W5:Y:S04]  /*1000*/  LDG.E R22, desc[UR14][R2.64+0x18] ;  /* 0x0000180e02167981 */ /* 0x000f68000c1e1900 */
[----:B------:R-:W5:Y:S01]  /*1010*/  LDG.E R24, desc[UR14][R2.64+0x1c] ;  /* 0x00001c0e02187981 */ /* 0x000f62000c1e1900 */
[----:B------:R-:W0:Y:S01]  /*1020*/  S2UR UR13, SR_CgaCtaId ;  /* 0x00000000000d79c3 */ /* 0x000e220000008800 */
[----:B------:R-:W-:Y:S01]  /*1030*/  UMOV UR7, 0x400 ;  /* 0x0000040000077882 */ /* 0x000fe20000000000 */
[----:B------:R-:W-:Y:S01]  /*1040*/  IADD3 R4, PT, PT, R9, UR6, RZ ;  /* 0x0000000609047c10 */ /* 0x000fe2000fffe0ff */
[----:B------:R-:W-:-:S02]  /*1050*/  UIADD3 UR6, UPT, UPT, UR6, 0x8, URZ ;  /* 0x0000000806067890 */ /* 0x000fc4000fffe0ff */
[----:B0-----:R-:W-:-:S06]  /*1060*/  ULEA UR7, UR13, UR7, 0x18 ;  /* 0x000000070d077291 */ /* 0x001fcc000f8ec0ff */
[----:B------:R-:W-:-:S05]  /*1070*/  LEA R5, R4, UR7, 0x2 ;  /* 0x0000000704057c11 */ /* 0x000fca000f8e10ff */
[----:B--2---:R1:W-:Y:S04]  /*1080*/  STS [R5], R0 ;  /* 0x0000000005007388 */ /* 0x0043e80000000800 */
[----:B---3--:R1:W-:Y:S04]  /*1090*/  STS [R5+0x4], R6 ;  /* 0x0000040605007388 */ /* 0x0083e80000000800 */
[----:B----4-:R1:W-:Y:S04]  /*10a0*/  STS [R5+0x8], R12 ;  /* 0x0000080c05007388 */ /* 0x0103e80000000800 */
[----:B-----5:R1:W-:Y:S04]  /*10b0*/  STS [R5+0xc], R14 ;  /* 0x00000c0e05007388 */ /* 0x0203e80000000800 */
[----:B------:R1:W-:Y:S04]  /*10c0*/  STS [R5+0x10], R16 ;  /* 0x0000101005007388 */ /* 0x0003e80000000800 */
[----:B------:R1:W-:Y:S04]  /*10d0*/  STS [R5+0x14], R20 ;  /* 0x0000141405007388 */ /* 0x0003e80000000800 */
[----:B------:R1:W-:Y:S04]  /*10e0*/  STS [R5+0x18], R22 ;  /* 0x0000181605007388 */ /* 0x0003e80000000800 */
[----:B------:R1:W-:Y:S02]  /*10f0*/  STS [R5+0x1c], R24 ;  /* 0x00001c1805007388 */ /* 0x0003e40000000800 */
.L_x_8:
[----:B------:R-:W-:Y:S05]  /*1100*/  BRA.U !UP3, `(.L_x_5) ;  /* 0x000000010ba07547 */ /* 0x000fea000b800000 */
[----:B------:R-:W-:Y:S02]  /*1110*/  UIADD3 UR7, UPT, UPT, UR17, -0x1, URZ ;  /* 0xffffffff11077890 */ /* 0x000fe4000fffe0ff */
[----:B------:R-:W-:Y:S02]  /*1120*/  UISETP.NE.AND UP3, UPT, UR18, URZ, UPT ;  /* 0x000000ff1200728c */ /* 0x000fe4000bf65270 */
[----:B------:R-:W-:-:S09]  /*1130*/  UISETP.GE.U32.AND UP2, UPT, UR7, 0x3, UPT ;  /* 0x000000030700788c */ /* 0x000fd2000bf46070 */
[----:B------:R-:W-:Y:S05]  /*1140*/  BRA.U !UP2, `(.L_x_9) ;  /* 0x000000010a447547 */ /* 0x000fea000b800000 */
[----:B------:R-:W2:Y:S01]  /*1150*/  LDC.64 R2, c[0x0][0x380] ;  /* 0x0000e000ff027b82 */ /* 0x000ea20000000a00 */
[----:B01----:R-:W-:-:S05]  /*1160*/  IADD3 R5, PT, PT, R11, UR6, RZ ;  /* 0x000000060b057c10 */ /* 0x003fca000fffe0ff */
[----:B--2---:R-:W-:-:S05]  /*1170*/  IMAD.WIDE R2, R5, 0x4, R2 ;  /* 0x0000000405027825 */ /* 0x004fca00078e0202 */
[----:B------:R-:W2:Y:S04]  /*1180*/  LDG.E R0, desc[UR14][R2.64] ;  /* 0x0000000e02007981 */ /* 0x000ea8000c1e1900 */
[----:B------:R-:W3:Y:S04]  /*1190*/  LDG.E R6, desc[UR14][R2.64+0x4] ;  /* 0x0000040e02067981 */ /* 0x000ee8000c1e1900 */
[----:B------:R-:W4:Y:S04]  /*11a0*/  LDG.E R12, desc[UR14][R2.64+0x8] ;  /* 0x0000080e020c7981 */ /* 0x000f28000c1e1900 */
        /* <DEDUP_REMOVED lines=10> */
[----:B-----5:R2:W-:Y:S02]  /*1250*/  STS [R5+0xc], R14 ;  /* 0x00000c0e05007388 */ /* 0x0205e40000000800 */
.L_x_9:
[----:B------:R-:W-:Y:S05]  /*1260*/  BRA.U !UP3, `(.L_x_5) ;  /* 0x000000010b487547 */ /* 0x000fea000b800000 */
[----:B------:R-:W3:Y:S01]  /*1270*/  LDC.64 R2, c[0x0][0x380] ;  /* 0x0000e000ff027b82 */ /* 0x000ee20000000a00 */
[----:B012---:R-:W-:-:S05]  /*1280*/  IADD3 R5, PT, PT, R11, UR6, RZ ;  /* 0x000000060b057c10 */ /* 0x007fca000fffe0ff */
[----:B---3--:R-:W-:-:S05]  /*1290*/  IMAD.WIDE R2, R5, 0x4, R2 ;  /* 0x0000000405027825 */ /* 0x008fca00078e0202 */
[----:B------:R-:W2:Y:S01]  /*12a0*/  LDG.E R0, desc[UR14][R2.64] ;  /* 0x0000000e02007981 */ /* 0x000ea2000c1e1900 */
[----:B------:R-:W0:Y:S01]  /*12b0*/  S2UR UR13, SR_CgaCtaId ;  /* 0x00000000000d79c3 */ /* 0x000e220000008800 */
[----:B------:R-:W-:Y:S01]  /*12c0*/  UMOV UR7, 0x400 ;  /* 0x0000040000077882 */ /* 0x000fe20000000000 */
[----:B------:R-:W-:Y:S01]  /*12d0*/  IADD3 R4, PT, PT, R9, UR6, RZ ;  /* 0x0000000609047c10 */ /* 0x000fe2000fffe0ff */
[----:B------:R-:W-:Y:S02]  /*12e0*/  UISETP.NE.AND UP2, UPT, UR18, 0x1, UPT ;  /* 0x000000011200788c */ /* 0x000fe4000bf45270 */
[----:B0-----:R-:W-:-:S06]  /*12f0*/  ULEA UR7, UR13, UR7, 0x18 ;  /* 0x000000070d077291 */ /* 0x001fcc000f8ec0ff */
[----:B------:R-:W-:-:S05]  /*1300*/  LEA R5, R4, UR7, 0x2 ;  /* 0x0000000704057c11 */ /* 0x000fca000f8e10ff */
[----:B--2---:R3:W-:Y:S01]  /*1310*/  STS [R5], R0 ;  /* 0x0000000005007388 */ /* 0x0047e20000000800 */
[----:B------:R-:W-:Y:S05]  /*1320*/  BRA.U !UP2, `(.L_x_5) ;  /* 0x000000010a187547 */ /* 0x000fea000b800000 */
[----:B------:R-:W-:Y:S01]  /*1330*/  UISETP.NE.AND UP2, UPT, UR18, 0x2, UPT ;  /* 0x000000021200788c */ /* 0x000fe2000bf45270 */
[----:B---3--:R-:W2:Y:S05]  /*1340*/  LDG.E R0, desc[UR14][R2.64+0x4] ;  /* 0x0000040e02007981 */ /* 0x008eaa000c1e1900 */
[----:B------:R-:W-:-:S13]  /*1350*/  PLOP3.LUT P0, PT, PT, PT, UP2, 0x80, 0x8 ;  /* 0x000000000008781c */ /* 0x000fda0003f0f028 */
[----:B------:R-:W3:Y:S04]  /*1360*/  @P0 LDG.E R4, desc[UR14][R2.64+0x8] ;  /* 0x0000080e02040981 */ /* 0x000ee8000c1e1900 */
[----:B--2---:R4:W-:Y:S04]  /*1370*/  STS [R5+0x4], R0 ;  /* 0x0000040005007388 */ /* 0x0049e80000000800 */
[----:B---3--:R4:W-:Y:S02]  /*1380*/  @P0 STS [R5+0x8], R4 ;  /* 0x0000080405000388 */ /* 0x0089e40000000800 */
.L_x_5:
[----:B012---:R-:W0:Y:S01]  /*1390*/  LDC.64 R6, c[0x0][0x3c0] ;  /* 0x0000f000ff067b82 */ /* 0x007e220000000a00 */
[----:B------:R-:W-:Y:S01]  /*13a0*/  IADD3 R3, PT, PT, R18, UR12, RZ ;  /* 0x0000000c12037c10 */ /* 0x000fe2000fffe0ff */
[----:B------:R-:W1:Y:S06]  /*13b0*/  LDCU UR6, c[0x0][0x3a8] ;  /* 0x00007500ff0677ac */ /* 0x000e6c0008000800 */
[----:B---34-:R-:W2:Y:S01]  /*13c0*/  LDC.64 R4, c[0x0][0x3b8] ;  /* 0x0000ee00ff047b82 */ /* 0x018ea20000000a00 */
[----:B0-----:R-:W-:-:S05]  /*13d0*/  IMAD.WIDE R6, R3, 0x4, R6 ;  /* 0x0000000403067825 */ /* 0x001fca00078e0206 */
[----:B------:R0:W5:Y:S01]  /*13e0*/  LDG.E R2, desc[UR14][R6.64] ;  /* 0x0000000e06027981 */ /* 0x000162000c1e1900 */
[----:B--2---:R-:W-:-:S05]  /*13f0*/  IMAD.WIDE R4, R3, 0x4, R4 ;  /* 0x0000000403047825 */ /* 0x004fca00078e0204 */
[----:B------:R0:W5:Y:S01]  /*1400*/  LDG.E R0, desc[UR14][R4.64] ;  /* 0x0000000e04007981 */ /* 0x000162000c1e1900 */
[----:B-1----:R-:W-:Y:S01]  /*1410*/  UISETP.GE.AND UP2, UPT, UR6, 0x1, UPT ;  /* 0x000000010600788c */ /* 0x002fe2000bf46270 */
[----:B------:R-:W-:-:S08]  /*1420*/  MOV R3, 0xff800000 ;  /* 0xff80000000037802 */ /* 0x000fd00000000f00 */
[----:B0-----:R-:W-:Y:S05]  /*1430*/  BRA.U !UP2, `(.L_x_10) ;  /* 0x000000090a907547 */ /* 0x001fea000b800000 */
[----:B------:R-:W-:Y:S05]  /*1440*/  BRA.U !UP0, `(.L_x_11) ;  /* 0x0000000508c87547 */ /* 0x000fea000b800000 */
[----:B------:R-:W-:Y:S01]  /*1450*/  HFMA2 R13, -RZ, RZ, 0, 0 ;  /* 0x00000000ff0d7431 */ /* 0x000fe200000001ff */
[----:B------:R-:W-:Y:S01]  /*1460*/  UIADD3 UR6, UPT, UPT, UR26, -0x1, URZ ;  /* 0xffffffff1a067890 */ /* 0x000fe2000fffe0ff */
[----:B------:R-:W-:-:S03]  /*1470*/  MOV R3, 0xff800000 ;  /* 0xff80000000037802 */ /* 0x000fc60000000f00 */
[----:B------:R-:W-:-:S11]  /*1480*/  UISETP.GE.U32.AND UP3, UPT, UR6, 0x3, UPT ;  /* 0x000000030600788c */ /* 0x000fd6000bf66070 */
.L_x_17:
[----:B------:R-:W-:Y:S01]  /*1490*/  UISETP.GE.U32.AND UP4, UPT, UR16, 0xe0, UPT ;  /* 0x000000e01000788c */ /* 0x000fe2000bf86070 */
[----:B------:R-:W-:Y:S01]  /*14a0*/  MOV R21, RZ ;  /* 0x000000ff00157202 */ /* 0x000fe20000000f00 */
[----:B------:R-:W-:-:S07]  /*14b0*/  UMOV UR6, URZ ;  /* 0x000000ff00067c82 */ /* 0x000fce0008000000 */
[----:B------:R-:W-:Y:S05]  /*14c0*/  BRA.U !UP4, `(.L_x_12) ;  /* 0x000000010c9c7547 */ /* 0x000fea000b800000 */
[----:B------:R-:W0:Y:S01]  /*14d0*/  S2UR UR7, SR_CgaCtaId ;  /* 0x00000000000779c3 */ /* 0x000e220000008800 */
[----:B------:R-:W-:Y:S01]  /*14e0*/  UMOV UR6, 0x400 ;  /* 0x0000040000067882 */ /* 0x000fe20000000000 */
[----:B------:R-:W-:-:S06]  /*14f0*/  MOV R21, RZ ;  /* 0x000000ff00157202 */ /* 0x000fcc0000000f00 */
[----:B------:R-:W1:Y:S01]  /*1500*/  LDC R12, c[0x0][0x39c] ;  /* 0x0000e700ff0c7b82 */ /* 0x000e620000000800 */
[----:B0-----:R-:W-:-:S03]  /*1510*/  ULEA UR12, UR7, UR6, 0x18 ;  /* 0x00000006070c7291 */ /* 0x001fc6000f8ec0ff */
[----:B------:R-:W-:Y:S01]  /*1520*/  UMOV UR6, URZ ;  /* 0x000000ff00067c82 */ /* 0x000fe20008000000 */
[----:B------:R-:W-:-:S08]  /*1530*/  UMOV UR7, URZ ;  /* 0x000000ff00077c82 */ /* 0x000fd00008000000 */
.L_x_13:
[----:B-1----:R-:W-:Y:S01]  /*1540*/  IMAD R14, R13, R12, UR6 ;  /* 0x000000060d0e7e24 */ /* 0x002fe2000f8e020c */
[----:B------:R-:W-:Y:S01]  /*1550*/  IADD3 R15, PT, PT, R9, UR6, RZ ;  /* 0x00000006090f7c10 */ /* 0x000fe2000fffe0ff */
[----:B------:R-:W-:Y:S02]  /*1560*/  UIADD3 UR7, UPT, UPT, UR7, 0x8, URZ ;  /* 0x0000000807077890 */ /* 0x000fe4000fffe0ff */
[----:B------:R-:W-:Y:S01]  /*1570*/  UIADD3 UR6, UPT, UPT, UR6, 0x100, URZ ;  /* 0x0000010006067890 */ /* 0x000fe2000fffe0ff */
[----:B------:R-:W-:Y:S01]  /*1580*/  LEA R15, R15, UR12, 0x2 ;  /* 0x0000000c0f0f7c11 */ /* 0x000fe2000f8e10ff */
[----:B------:R-:W-:Y:S01]  /*1590*/  UISETP.NE.AND UP4, UPT, UR7, UR27, UPT ;  /* 0x0000001b0700728c */ /* 0x000fe2000bf85270 */
[----:B------:R-:W-:-:S03]  /*15a0*/  LEA R14, R14, UR10, 0x2 ;  /* 0x0000000a0e0e7c11 */ /* 0x000fc6000f8e10ff */
[----:B------:R-:W-:Y:S04]  /*15b0*/  LDS R22, [R15] ;  /* 0x000000000f167984 */ /* 0x000fe80000000800 */
[----:B------:R-:W0:Y:S04]  /*15c0*/  LDS R23, [R14] ;  /* 0x000000000e177984 */ /* 0x000e280000000800 */
[----:B------:R-:W-:Y:S04]  /*15d0*/  LDS R24, [R15+0x80] ;  /* 0x000080000f187984 */ /* 0x000fe80000000800 */
[----:B------:R-:W1:Y:S04]  /*15e0*/  LDS R25, [R14+0x80] ;  /* 0x000080000e197984 */ /* 0x000e680000000800 */
[----:B------:R-:W-:Y:S04]  /*15f0*/  LDS R19, [R15+0x100] ;  /* 0x000100000f137984 */ /* 0x000fe80000000800 */
[----:B------:R-:W2:Y:S04]  /*1600*/  LDS R20, [R14+0x100] ;  /* 0x000100000e147984 */ /* 0x000ea80000000800 */
[----:B------:R-:W-:Y:S04]  /*1610*/  LDS R16, [R15+0x180] ;  /* 0x000180000f107984 */ /* 0x000fe80000000800 */
[----:B------:R-:W3:Y:S01]  /*1620*/  LDS R17, [R14+0x180] ;  /* 0x000180000e117984 */ /* 0x000ee20000000800 */
[----:B0-----:R-:W-:-:S03]  /*1630*/  FFMA R23, R22, R23, R21 ;  /* 0x0000001716177223 */ /* 0x001fc60000000015 */
[----:B------:R-:W-:Y:S04]  /*1640*/  LDS R21, [R15+0x200] ;  /* 0x000200000f157984 */ /* 0x000fe80000000800 */
[----:B------:R-:W0:Y:S01]  /*1650*/  LDS R22, [R14+0x200] ;  /* 0x000200000e167984 */ /* 0x000e220000000800 */
[----:B-1----:R-:W-:-:S03]  /*1660*/  FFMA R26, R24, R25, R23 ;  /* 0x00000019181a7223 */ /* 0x002fc60000000017 */
[----:B------:R-:W-:Y:S04]  /*1670*/  LDS R23, [R15+0x280] ;  /* 0x000280000f177984 */ /* 0x000fe80000000800 */
[----:B------:R-:W1:Y:S01]  /*1680*/  LDS R24, [R14+0x280] ;  /* 0x000280000e187984 */ /* 0x000e620000000800 */
[----:B--2---:R-:W-:-:S03]  /*1690*/  FFMA R27, R19, R20, R26 ;  /* 0x00000014131b7223 */ /* 0x004fc6000000001a */
[----:B------:R-:W-:Y:S04]  /*16a0*/  LDS R20, [R15+0x300] ;  /* 0x000300000f147984 */ /* 0x000fe80000000800 */
[----:B------:R-:W2:Y:S01]  /*16b0*/  LDS R25, [R14+0x300] ;  /* 0x000300000e197984 */ /* 0x000ea20000000800 */
[----:B---3--:R-:W-:-:S03]  /*16c0*/  FFMA R16, R16, R17, R27 ;  /* 0x0000001110107223 */ /* 0x008fc6000000001b */
[----:B------:R-:W-:Y:S04]  /*16d0*/  LDS R19, [R15+0x380] ;  /* 0x000380000f137984 */ /* 0x000fe80000000800 */
[----:B------:R-:W3:Y:S01]  /*16e0*/  LDS R26, [R14+0x380] ;  /* 0x000380000e1a7984 */ /* 0x000ee20000000800 */
[----:B0-----:R-:W-:-:S04]  /*16f0*/  FFMA R16, R21, R22, R16 ;  /* 0x0000001615107223 */ /* 0x001fc80000000010 */
[----:B-1----:R-:W-:-:S04]  /*1700*/  FFMA R23, R23, R24, R16 ;  /* 0x0000001817177223 */ /* 0x002fc80000000010 */
[----:B--2---:R-:W-:-:S04]  /*1710*/  FFMA R20, R20, R25, R23 ;  /* 0x0000001914147223 */ /* 0x004fc80000000017 */
[----:B---3--:R-:W-:Y:S01]  /*1720*/  FFMA R21, R19, R26, R20 ;  /* 0x0000001a13157223 */ /* 0x008fe20000000014 */
[----:B------:R-:W-:Y:S06]  /*1730*/  BRA.U UP4, `(.L_x_13) ;  /* 0xfffffffd04807547 */ /* 0x000fec000b83ffff */
.L_x_12:
[----:B------:R-:W-:-:S09]  /*1740*/  UISETP.NE.AND UP4, UPT, UR26, URZ, UPT ;  /* 0x000000ff1a00728c */ /* 0x000fd2000bf85270 */
[----:B------:R-:W-:Y:S05]  /*1750*/  BRA.U !UP4, `(.L_x_14) ;  /* 0x000000010cd87547 */ /* 0x000fea000b800000 */
[----:B------:R-:W-:Y:S01]  /*1760*/  ULOP3.LUT UP4, URZ, UR23, 0x3, URZ, 0xc0, !UPT ;  /* 0x0000000317ff7892 */ /* 0x000fe2000f88c0ff */
[----:B------:R-:W-:Y:S10]  /*1770*/  BRA.U !UP3, `(.L_x_15) ;  /* 0x000000010b547547 */ /* 0x000ff4000b800000 */
[----:B------:R-:W0:Y:S01]  /*1780*/  S2UR UR12, SR_CgaCtaId ;  /* 0x00000000000c79c3 */ /* 0x000e220000008800 */
[----:B------:R-:W-:Y:S01]  /*1790*/  UMOV UR7, 0x400 ;  /* 0x0000040000077882 */ /* 0x000fe20000000000 */
[----:B------:R-:W-:-:S06]  /*17a0*/  IADD3 R12, PT, PT, R9, UR6, RZ ;  /* 0x00000006090c7c10 */ /* 0x000fcc000fffe0ff */
[----:B------:R-:W1:Y:S01]  /*17b0*/  LDC R14, c[0x0][0x39c] ;  /* 0x0000e700ff0e7b82 */ /* 0x000e620000000800 */
[----:B0-----:R-:W-:-:S06]  /*17c0*/  ULEA UR7, UR12, UR7, 0x18 ;  /* 0x000000070c077291 */ /* 0x001fcc000f8ec0ff */
[----:B------:R-:W-:Y:S01]  /*17d0*/  LEA R12, R12, UR7, 0x2 ;  /* 0x000000070c0c7c11 */ /* 0x000fe2000f8e10ff */
[----:B-1----:R-:W-:Y:S01]  /*17e0*/  IMAD R14, R13, R14, UR6 ;  /* 0x000000060d0e7e24 */ /* 0x002fe2000f8e020e */
[----:B------:R-:W-:-:S03]  /*17f0*/  UIADD3 UR6, UPT, UPT, UR6, 0x80, URZ ;  /* 0x0000008006067890 */ /* 0x000fc6000fffe0ff */
[----:B------:R-:W-:Y:S01]  /*1800*/  LDS R17, [R12+0x80] ;  /* 0x000080000c117984 */ /* 0x000fe20000000800 */
[----:B------:R-:W-:-:S03]  /*1810*/  LEA R15, R14, UR10, 0x2 ;  /* 0x0000000a0e0f7c11 */ /* 0x000fc6000f8e10ff */
[----:B------:R-:W-:Y:S04]  /*1820*/  LDS R14, [R12] ;  /* 0x000000000c0e7984 */ /* 0x000fe80000000800 */
[----:B------:R-:W0:Y:S04]  /*1830*/  LDS R16, [R15] ;  /* 0x000000000f107984 */ /* 0x000e280000000800 */
[----:B------:R-:W1:Y:S04]  /*1840*/  LDS R19, [R15+0x80] ;  /* 0x000080000f137984 */ /* 0x000e680000000800 */
[----:B------:R-:W-:Y:S04]  /*1850*/  LDS R23, [R12+0x100] ;  /* 0x000100000c177984 */ /* 0x000fe80000000800 */
[----:B------:R-:W2:Y:S04]  /*1860*/  LDS R20, [R15+0x100] ;  /* 0x000100000f147984 */ /* 0x000ea80000000800 */
[----:B------:R-:W-:Y:S04]  /*1870*/  LDS R25, [R12+0x180] ;  /* 0x000180000c197984 */ /* 0x000fe80000000800 */
[----:B------:R-:W3:Y:S01]  /*1880*/  LDS R22, [R15+0x180] ;  /* 0x000180000f167984 */ /* 0x000ee20000000800 */
[----:B0-----:R-:W-:-:S04]  /*1890*/  FFMA R14, R14, R16, R21 ;  /* 0x000000100e0e7223 */ /* 0x001fc80000000015 */
[----:B-1----:R-:W-:-:S04]  /*18a0*/  FFMA R14, R17, R19, R14 ;  /* 0x00000013110e7223 */ /* 0x002fc8000000000e */
[----:B--2---:R-:W-:-:S04]  /*18b0*/  FFMA R14, R23, R20, R14 ;  /* 0x00000014170e7223 */ /* 0x004fc8000000000e */
[----:B---3--:R-:W-:-:S07]  /*18c0*/  FFMA R21, R25, R22, R14 ;  /* 0x0000001619157223 */ /* 0x008fce000000000e */
.L_x_15:
[----:B------:R-:W-:Y:S05]  /*18d0*/  BRA.U !UP4, `(.L_x_14) ;  /* 0x000000010c787547 */ /* 0x000fea000b800000 */
[----:B------:R-:W-:Y:S02]  /*18e0*/  ULOP3.LUT UP5, URZ, UR16, 0x60, URZ, 0xc0, !UPT ;  /* 0x0000006010ff7892 */ /* 0x000fe4000f8ac0ff */
[----:B------:R-:W-:-:S07]  /*18f0*/  ULOP3.LUT UP4, URZ, UR16, 0x20, URZ, 0xc0, !UPT ;  /* 0x0000002010ff7892 */ /* 0x000fce000f88c0ff */
[----:B------:R-:W-:Y:S05]  /*1900*/  BRA.U !UP5, `(.L_x_16) ;  /* 0x000000010d3c7547 */ /* 0x000fea000b800000 */
        /* <DEDUP_REMOVED lines=12> */
[----:B------:R-:W1:Y:S01]  /*19d0*/  LDS R19, [R15+0x80] ;  /* 0x000080000f137984 */ /* 0x000e620000000800 */
[----:B0-----:R-:W-:-:S04]  /*19e0*/  FFMA R14, R14, R16, R21 ;  /* 0x000000100e0e7223 */ /* 0x001fc80000000015 */
[----:B-1----:R-:W-:-:S07]  /*19f0*/  FFMA R21, R17, R19, R14 ;  /* 0x0000001311157223 */ /* 0x002fce000000000e */
.L_x_16:
[----:B------:R-:W-:Y:S05]  /*1a00*/  BRA.U UP4, `(.L_x_14) ;  /* 0x00000001042c7547 */ /* 0x000fea000b800000 */
[----:B------:R-:W0:Y:S01]  /*1a10*/  S2UR UR12, SR_CgaCtaId ;  /* 0x00000000000c79c3 */ /* 0x000e220000008800 */
[----:B------:R-:W-:Y:S01]  /*1a20*/  UMOV UR7, 0x400 ;  /* 0x0000040000077882 */ /* 0x000fe20000000000 */
[----:B------:R-:W-:-:S06]  /*1a30*/  IADD3 R12, PT, PT, R9, UR6, RZ ;  /* 0x00000006090c7c10 */ /* 0x000fcc000fffe0ff */
[----:B------:R-:W1:Y:S01]  /*1a40*/  LDC R14, c[0x0][0x39c] ;  /* 0x0000e700ff0e7b82 */ /* 0x000e620000000800 */
[----:B0-----:R-:W-:-:S06]  /*1a50*/  ULEA UR7, UR12, UR7, 0x18 ;  /* 0x000000070c077291 */ /* 0x001fcc000f8ec0ff */
[----:B------:R-:W-:Y:S01]  /*1a60*/  LEA R12, R12, UR7, 0x2 ;  /* 0x000000070c0c7c11 */ /* 0x000fe2000f8e10ff */
[----:B-1----:R-:W-:-:S05]  /*1a70*/  IMAD R14, R13, R14, UR6 ;  /* 0x000000060d0e7e24 */ /* 0x002fca000f8e020e */
[----:B------:R-:W-:Y:S01]  /*1a80*/  LDS R12, [R12] ;  /* 0x000000000c0c7984 */ /* 0x000fe20000000800 */
[----:B------:R-:W-:-:S06]  /*1a90*/  LEA R14, R14, UR10, 0x2 ;  /* 0x0000000a0e0e7c11 */ /* 0x000fcc000f8e10ff */
[----:B------:R-:W0:Y:S02]  /*1aa0*/  LDS R14, [R14] ;  /* 0x000000000e0e7984 */ /* 0x000e240000000800 */
[----:B0-----:R-:W-:-:S07]  /*1ab0*/  FFMA R21, R12, R14, R21 ;  /* 0x0000000e0c157223 */ /* 0x001fce0000000015 */
.L_x_14:
[----:B------:R-:W0:Y:S01]  /*1ac0*/  LDCU UR6, c[0x0][0x3a8] ;  /* 0x00007500ff0677ac */ /* 0x000e220008000800 */
[----:B------:R-:W1:Y:S01]  /*1ad0*/  LDCU UR7, c[0x0][0x3b0] ;  /* 0x00007600ff0777ac */ /* 0x000e620008000800 */
[----:B0-----:R-:W-:Y:S01]  /*1ae0*/  IMAD R14, R8, UR6, R13 ;  /* 0x00000006080e7c24 */ /* 0x001fe2000f8e020d */
[----:B------:R-:W-:Y:S01]  /*1af0*/  IADD3 R13, PT, PT, R13, 0x1, RZ ;  /* 0x000000010d0d7810 */ /* 0x000fe20007ffe0ff */
[----:B-1----:R-:W-:-:S03]  /*1b00*/  FMUL R12, R21, UR7 ;  /* 0x00000007150c7c20 */ /* 0x002fc60008400000 */
[----:B------:R-:W-:Y:S02]  /*1b10*/  LEA R15, R14, UR11, 0x2 ;  /* 0x0000000b0e0f7c11 */ /* 0x000fe4000f8e10ff */
[----:B------:R-:W-:Y:S02]  /*1b20*/  ISETP.NE.AND P0, PT, R13, UR6, PT ;  /* 0x000000060d007c0c */ /* 0x000fe4000bf05270 */
[----:B------:R-:W-:Y:S01]  /*1b30*/  FMNMX R3, R12, R3, !PT ;  /* 0x000000030c037209 */ /* 0x000fe20007800000 */
[----:B------:R3:W-:Y:S10]  /*1b40*/  STS [R15], R12 ;  /* 0x0000000c0f007388 */ /* 0x0007f40000000800 */
[----:B---3--:R-:W-:Y:S05]  /*1b50*/  @!P0 BRA `(.L_x_10) ;  /* 0x0000000000c88947 */ /* 0x008fea0003800000 */
[----:B------:R-:W-:Y:S05]  /*1b60*/  BRA `(.L_x_17) ;  /* 0xfffffff800487947 */ /* 0x000fea000383ffff */
.L_x_11:
[----:B------:R-:W0:Y:S01]  /*1b70*/  LDCU UR7, c[0x0][0x3b0] ;  /* 0x00007600ff0777ac */ /* 0x000e220008000800 */
[----:B------:R-:W-:Y:S01]  /*1b80*/  HFMA2 R13, -RZ, RZ, 0, 0 ;  /* 0x00000000ff0d7431 */ /* 0x000fe200000001ff */
[----:B------:R-:W-:Y:S01]  /*1b90*/  MOV R3, 0xff800000 ;  /* 0xff80000000037802 */ /* 0x000fe20000000f00 */
[----:B------:R-:W-:Y:S01]  /*1ba0*/  UISETP.GE.U32.AND UP3, UPT, UR6, 0x8, UPT ;  /* 0x000000080600788c */ /* 0x000fe2000bf66070 */
[----:B0-----:R-:W-:-:S08]  /*1bb0*/  FMUL R15, RZ, UR7 ;  /* 0x00000007ff0f7c20 */ /* 0x001fd00008400000 */
[----:B------:R-:W-:Y:S05]  /*1bc0*/  BRA.U !UP3, `(.L_x_18) ;  /* 0x000000010b447547 */ /* 0x000fea000b800000 */
[----:B------:R-:W-:Y:S02]  /*1bd0*/  MOV R3, 0xff800000 ;  /* 0xff80000000037802 */ /* 0x000fe40000000f00 */
[----:B------:R-:W-:-:S07]  /*1be0*/  MOV R13, RZ ;  /* 0x000000ff000d7202 */ /* 0x000fce0000000f00 */
.L_x_19:
[----:B0-----:R-:W-:Y:S01]  /*1bf0*/  IMAD R12, R8, UR6, R13 ;  /* 0x00000006080c7c24 */ /* 0x001fe2000f8e020d */
[----:B------:R-:W-:Y:S02]  /*1c00*/  IADD3 R13, PT, PT, R13, 0x8, RZ ;  /* 0x000000080d0d7810 */ /* 0x000fe40007ffe0ff */
[----:B------:R-:W-:Y:S02]  /*1c10*/  FMNMX R3, R15, R3, !PT ;  /* 0x000000030f037209 */ /* 0x000fe40007800000 */
[----:B------:R-:W-:Y:S02]  /*1c20*/  LEA R12, R12, UR11, 0x2 ;  /* 0x0000000b0c0c7c11 */ /* 0x000fe4000f8e10ff */
[----:B------:R-:W-:-:S03]  /*1c30*/  ISETP.NE.AND P0, PT, R13, UR21, PT ;  /* 0x000000150d007c0c */ /* 0x000fc6000bf05270 */
[----:B------:R0:W-:Y:S04]  /*1c40*/  STS [R12], R15 ;  /* 0x0000000f0c007388 */ /* 0x0001e80000000800 */
[----:B------:R0:W-:Y:S04]  /*1c50*/  STS [R12+0x4], R15 ;  /* 0x0000040f0c007388 */ /* 0x0001e80000000800 */
[----:B------:R0:W-:Y:S04]  /*1c60*/  STS [R12+0x8], R15 ;  /* 0x0000080f0c007388 */ /* 0x0001e80000000800 */
[----:B------:R0:W-:Y:S04]  /*1c70*/  STS [R12+0xc], R15 ;  /* 0x00000c0f0c007388 */ /* 0x0001e80000000800 */
[----:B------:R0:W-:Y:S04]  /*1c80*/  STS [R12+0x10], R15 ;  /* 0x0000100f0c007388 */ /* 0x0001e80000000800 */
[----:B------:R0:W-:Y:S04]  /*1c90*/  STS [R12+0x14], R15 ;  /* 0x0000140f0c007388 */ /* 0x0001e80000000800 */
[----:B------:R0:W-:Y:S04]  /*1ca0*/  STS [R12+0x18], R15 ;  /* 0x0000180f0c007388 */ /* 0x0001e80000000800 */
[----:B------:R0:W-:Y:S01]  /*1cb0*/  STS [R12+0x1c], R15 ;  /* 0x00001c0f0c007388 */ /* 0x0001e20000000800 */
[----:B------:R-:W-:Y:S05]  /*1cc0*/  @P0 BRA `(.L_x_19) ;  /* 0xfffffffc00c80947 */ /* 0x000fea000383ffff */
[----:B------:R-:W-:-:S07]  /*1cd0*/  MOV R13, UR21 ;  /* 0x00000015000d7c02 */ /* 0x000fce0008000f00 */
.L_x_18:
[----:B------:R-:W-:-:S09]  /*1ce0*/  UISETP.NE.AND UP3, UPT, UR19, URZ, UPT ;  /* 0x000000ff1300728c */ /* 0x000fd2000bf65270 */
[----:B------:R-:W-:Y:S05]  /*1cf0*/  BRA.U !UP3, `(.L_x_10) ;  /* 0x000000010b607547 */ /* 0x000fea000b800000 */
[----:B------:R-:W-:Y:S02]  /*1d00*/  UISETP.GE.U32.AND UP3, UPT, UR22, 0x3, UPT ;  /* 0x000000031600788c */ /* 0x000fe4000bf66070 */
[----:B------:R-:W-:-:S07]  /*1d10*/  UISETP.NE.AND UP4, UPT, UR20, URZ, UPT ;  /* 0x000000ff1400728c */ /* 0x000fce000bf85270 */
[----:B------:R-:W-:Y:S05]  /*1d20*/  BRA.U !UP3, `(.L_x_20) ;  /* 0x000000010b207547 */ /* 0x000fea000b800000 */
[----:B0-----:R-:W-:Y:S01]  /*1d30*/  IMAD R12, R8, UR6, R13 ;  /* 0x00000006080c7c24 */ /* 0x001fe2000f8e020d */
[----:B------:R-:W-:Y:S02]  /*1d40*/  FMNMX R3, R15, R3, !PT ;  /* 0x000000030f037209 */ /* 0x000fe40007800000 */
[----:B------:R-:W-:Y:S02]  /*1d50*/  IADD3 R13, PT, PT, R13, 0x4, RZ ;  /* 0x000000040d0d7810 */ /* 0x000fe40007ffe0ff */
[----:B------:R-:W-:-:S05]  /*1d60*/  LEA R12, R12, UR11, 0x2 ;  /* 0x0000000b0c0c7c11 */ /* 0x000fca000f8e10ff */
[----:B------:R1:W-:Y:S04]  /*1d70*/  STS [R12], R15 ;  /* 0x0000000f0c007388 */ /* 0x0003e80000000800 */
[----:B------:R1:W-:Y:S04]  /*1d80*/  STS [R12+0x4], R15 ;  /* 0x0000040f0c007388 */ /* 0x0003e80000000800 */
[----:B------:R1:W-:Y:S04]  /*1d90*/  STS [R12+0x8], R15 ;  /* 0x0000080f0c007388 */ /* 0x0003e80000000800 */
[----:B------:R1:W-:Y:S02]  /*1da0*/  STS [R12+0xc], R15 ;  /* 0x00000c0f0c007388 */ /* 0x0003e40000000800 */
.L_x_20:
[----:B------:R-:W-:Y:S05]  /*1db0*/  BRA.U !UP4, `(.L_x_10) ;  /* 0x000000010c307547 */ /* 0x000fea000b800000 */
[----:B------:R-:W-:Y:S02]  /*1dc0*/  ISETP.NE.AND P0, PT, RZ, UR24, PT ;  /* 0x00000018ff007c0c */ /* 0x000fe4000bf05270 */
[----:B------:R-:W-:-:S11]  /*1dd0*/  ISETP.NE.AND P1, PT, RZ, UR9, PT ;  /* 0x00000009ff007c0c */ /* 0x000fd6000bf25270 */
[----:B01----:R-:W-:Y:S01]  /*1de0*/  @P0 IMAD R12, R8, UR6, R13 ;  /* 0x00000006080c0c24 */ /* 0x003fe2000f8e020d */
[----:B------:R-:W-:Y:S02]  /*1df0*/  @P0 IADD3 R13, PT, PT, R13, 0x2, RZ ;  /* 0x000000020d0d0810 */ /* 0x000fe40007ffe0ff */
[C---:B------:R-:W-:Y:S02]  /*1e00*/  @P0 FMNMX R3, R15.reuse, R3, !PT ;  /* 0x000000030f030209 */ /* 0x040fe40007800000 */
[----:B------:R-:W-:Y:S01]  /*1e10*/  @P0 LEA R12, R12, UR11, 0x2 ;  /* 0x0000000b0c0c0c11 */ /* 0x000fe2000f8e10ff */
[----:B------:R-:W-:Y:S01]  /*1e20*/  @P1 IMAD R13, R8, UR6, R13 ;  /* 0x00000006080d1c24 */ /* 0x000fe2000f8e020d */
[----:B------:R-:W-:-:S03]  /*1e30*/  @P1 FMNMX R3, R15, R3, !PT ;  /* 0x000000030f031209 */ /* 0x000fc60007800000 */
[----:B------:R2:W-:Y:S01]  /*1e40*/  @P0 STS [R12], R15 ;  /* 0x0000000f0c000388 */ /* 0x0005e20000000800 */
[----:B------:R-:W-:-:S03]  /*1e50*/  @P1 LEA R13, R13, UR11, 0x2 ;  /* 0x0000000b0d0d1c11 */ /* 0x000fc6000f8e10ff */
[----:B------:R2:W-:Y:S04]  /*1e60*/  @P0 STS [R12+0x4], R15 ;  /* 0x0000040f0c000388 */ /* 0x0005e80000000800 */
[----:B------:R2:W-:Y:S02]  /*1e70*/  @P1 STS [R13], R15 ;  /* 0x0000000f0d001388 */ /* 0x0005e40000000800 */
.L_x_10:
[----:B------:R-:W-:Y:S01]  /*1e80*/  BAR.SYNC.DEFER_BLOCKING 0x0 ;  /* 0x0000000000007b1d */ /* 0x000fe20000010000 */
[----:B012---:R-:W-:-:S05]  /*1e90*/  MOV R12, RZ ;  /* 0x000000ff000c7202 */ /* 0x007fca0000000f00 */
[----:B------:R-:W-:Y:S05]  /*1ea0*/  BRA.U !UP2, `(.L_x_21) ;  /* 0x000000090a8c7547 */ /* 0x000fea000b800000 */
[----:B------:R-:W-:Y:S01]  /*1eb0*/  UISETP.GE.U32.AND UP3, UPT, UR6, 0x8, UPT ;  /* 0x000000080600788c */ /* 0x000fe2000bf66070 */
[----:B------:R-:W-:-:S08]  /*1ec0*/  CS2R R12, SRZ ;  /* 0x00000000000c7805 */ /* 0x000fd0000001ff00 */
[----:B------:R-:W-:Y:S05]  /*1ed0*/  BRA.U !UP3, `(.L_x_22) ;  /* 0x000000050b3c7547 */ /* 0x000fea000b800000 */
[----:B------:R-:W-:-:S07]  /*1ee0*/  CS2R R12, SRZ ;  /* 0x00000000000c7805 */ /* 0x000fce000001ff00 */
.L_x_23:
[----:B-1----:R-:W-:Y:S01]  /*1ef0*/  IMAD R14, R8, UR6, R13 ;  /* 0x00000006080e7c24 */ /* 0x002fe2000f8e020d */
[----:B------:R-:W-:-:S04]  /*1f00*/  IADD3 R13, PT, PT, R13, 0x8, RZ ;  /* 0x000000080d0d7810 */ /* 0x000fc80007ffe0ff */
[----:B------:R-:W-:-:S05]  /*1f10*/  LEA R14, R14, UR11, 0x2 ;  /* 0x0000000b0e0e7c11 */ /* 0x000fca000f8e10ff */
[----:B------:R-:W0:Y:S04]  /*1f20*/  LDS R16, [R14] ;  /* 0x000000000e107984 */ /* 0x000e280000000800 */
[----:B------:R-:W1:Y:S04]  /*1f30*/  LDS R26, [R14+0x4] ;  /* 0x000004000e1a7984 */ /* 0x000e680000000800 */
[----:B------:R-:W2:Y:S04]  /*1f40*/  LDS R28, [R14+0x8] ;  /* 0x000008000e1c7984 */ /* 0x000ea80000000800 */
[----:B------:R-:W3:Y:S04]  /*1f50*/  LDS R21, [R14+0xc] ;  /* 0x00000c000e157984 */ /* 0x000ee80000000800 */
[----:B------:R-:W4:Y:S04]  /*1f60*/  LDS R24, [R14+0x10] ;  /* 0x000010000e187984 */ /* 0x000f280000000800 */
[----:B------:R-:W4:Y:S04]  /*1f70*/  LDS R22, [R14+0x14] ;  /* 0x000014000e167984 */ /* 0x000f280000000800 */
[----:B------:R-:W4:Y:S01]  /*1f80*/  LDS R20, [R14+0x18] ;  /* 0x000018000e147984 */ /* 0x000f220000000800 */
[----:B0-----:R-:W-:-:S03]  /*1f90*/  FADD R15, R16, -R3 ;  /* 0x80000003100f7221 */ /* 0x001fc60000000000 */
[----:B------:R-:W0:Y:S01]  /*1fa0*/  LDS R16, [R14+0x1c] ;  /* 0x00001c000e107984 */ /* 0x000e220000000800 */
[----:B------:R-:W-:Y:S01]  /*1fb0*/  FMUL R15, R15, 1.4426950216293334961 ;  /* 0x3fb8aa3b0f0f7820 */ /* 0x000fe20000400000 */
[--C-:B-1----:R-:W-:Y:S01]  /*1fc0*/  FADD R26, R26, -R3.reuse ;  /* 0x800000031a1a7221 */ /* 0x102fe20000000000 */
[----:B--2---:R-:W-:-:S03]  /*1fd0*/  FADD R28, R28, -R3 ;  /* 0x800000031c1c7221 */ /* 0x004fc60000000000 */
[----:B------:R-:W-:Y:S01]  /*1fe0*/  FSETP.GEU.AND P6, PT, R15, -126, PT ;  /* 0xc2fc00000f00780b */ /* 0x000fe20003fce000 */
[----:B------:R-:W-:Y:S01]  /*1ff0*/  FMUL R17, R26, 1.4426950216293334961 ;  /* 0x3fb8aa3b1a117820 */ /* 0x000fe20000400000 */
[----:B---3--:R-:W-:Y:S01]  /*2000*/  FADD R21, R21, -R3 ;  /* 0x8000000315157221 */ /* 0x008fe20000000000 */
[----:B------:R-:W-:-:S03]  /*2010*/  FMUL R19, R28, 1.4426950216293334961 ;  /* 0x3fb8aa3b1c137820 */ /* 0x000fc60000400000 */
[----:B------:R-:W-:Y:S01]  /*2020*/  FSETP.GEU.AND P5, PT, R17, -126, PT ;  /* 0xc2fc00001100780b */ /* 0x000fe20003fae000 */
[--C-:B----4-:R-:W-:Y:S01]  /*2030*/  FADD R24, R24, -R3.reuse ;  /* 0x8000000318187221 */ /* 0x110fe20000000000 */
[----:B------:R-:W-:Y:S01]  /*2040*/  FMUL R21, R21, 1.4426950216293334961 ;  /* 0x3fb8aa3b15157820 */ /* 0x000fe20000400000 */
[----:B------:R-:W-:Y:S01]  /*2050*/  FSETP.GEU.AND P4, PT, R19, -126, PT ;  /* 0xc2fc00001300780b */ /* 0x000fe20003f8e000 */
[--C-:B------:R-:W-:Y:S01]  /*2060*/  FADD R22, R22, -R3.reuse ;  /* 0x8000000316167221 */ /* 0x100fe20000000000 */
[----:B------:R-:W-:Y:S02]  /*2070*/  FMUL R23, R24, 1.4426950216293334961 ;  /* 0x3fb8aa3b18177820 */ /* 0x000fe40000400000 */
[----:B------:R-:W-:Y:S01]  /*2080*/  @!P6 FMUL R15, R15, 0.5 ;  /* 0x3f0000000f0fe820 */ /* 0x000fe20000400000 */
[----:B------:R-:W-:Y:S01]  /*2090*/  FSETP.GEU.AND P3, PT, R21, -126, PT ;  /* 0xc2fc00001500780b */ /* 0x000fe20003f6e000 */
[----:B------:R-:W-:Y:S01]  /*20a0*/  FADD R20, R20, -R3 ;  /* 0x8000000314147221 */ /* 0x000fe20000000000 */
[----:B------:R-:W-:Y:S01]  /*20b0*/  FMUL R22, R22, 1.4426950216293334961 ;  /* 0x3fb8aa3b16167820 */ /* 0x000fe20000400000 */
[----:B------:R-:W-:-:S02]  /*20c0*/  FSETP.GEU.AND P2, PT, R23, -126, PT ;  /* 0xc2fc00001700780b */ /* 0x000fc40003f4e000 */
[----:B------:R-:W1:Y:S01]  /*20d0*/  MUFU.EX2 R15, R15 ;  /* 0x0000000f000f7308 */ /* 0x000e620000000800 */
[----:B------:R-:W-:Y:S01]  /*20e0*/  FMUL R20, R20, 1.4426950216293334961 ;  /* 0x3fb8aa3b14147820 */ /* 0x000fe20000400000 */
[----:B------:R-:W-:Y:S01]  /*20f0*/  FSETP.GEU.AND P1, PT, R22, -126, PT ;  /* 0xc2fc00001600780b */ /* 0x000fe20003f2e000 */
[----:B------:R-:W-:Y:S01]  /*2100*/  @!P5 FMUL R17, R17, 0.5 ;  /* 0x3f0000001111d820 */ /* 0x000fe20000400000 */
[----:B------:R-:W-:Y:S02]  /*2110*/  @!P4 FMUL R19, R19, 0.5 ;  /* 0x3f0000001313c820 */ /* 0x000fe40000400000 */
[----:B------:R-:W-:Y:S02]  /*2120*/  FSETP.GEU.AND P0, PT, R20, -126, PT ;  /* 0xc2fc00001400780b */ /* 0x000fe40003f0e000 */
[----:B------:R-:W-:Y:S01]  /*2130*/  @!P3 FMUL R21, R21, 0.5 ;  /* 0x3f0000001515b820 */ /* 0x000fe20000400000 */
[----:B------:R-:W2:Y:S02]  /*2140*/  MUFU.EX2 R17, R17 ;  /* 0x0000001100117308 */ /* 0x000ea40000000800 */
[----:B------:R-:W-:Y:S01]  /*2150*/  @!P2 FMUL R23, R23, 0.5 ;  /* 0x3f0000001717a820 */ /* 0x000fe20000400000 */
[----:B0-----:R-:W-:-:S03]  /*2160*/  FADD R16, R16, -R3 ;  /* 0x8000000310107221 */ /* 0x001fc60000000000 */
[----:B------:R-:W-:Y:S01]  /*2170*/  @!P1 FMUL R22, R22, 0.5 ;  /* 0x3f00000016169820 */ /* 0x000fe20000400000 */
[----:B-1----:R-:W-:Y:S01]  /*2180*/  @!P6 FMUL R15, R15, R15 ;  /* 0x0000000f0f0fe220 */ /* 0x002fe20000400000 */
[----:B------:R-:W-:Y:S02]  /*2190*/  FMUL R16, R16, 1.4426950216293334961 ;  /* 0x3fb8aa3b10107820 */ /* 0x000fe40000400000 */
[----:B------:R-:W-:Y:S01]  /*21a0*/  @!P0 FMUL R20, R20, 0.5 ;  /* 0x3f00000014148820 */ /* 0x000fe20000400000 */
[----:B------:R-:W0:Y:S01]  /*21b0*/  MUFU.EX2 R25, R21 ;  /* 0x0000001500197308 */ /* 0x000e220000000800 */
[----:B------:R-:W-:Y:S01]  /*21c0*/  FADD R12, R15, R12 ;  /* 0x0000000c0f0c7221 */ /* 0x000fe20000000000 */
[----:B------:R1:W-:Y:S01]  /*21d0*/  STS [R14], R15 ;  /* 0x0000000f0e007388 */ /* 0x0003e20000000800 */
[----:B------:R-:W-:Y:S01]  /*21e0*/  FSETP.GEU.AND P6, PT, R16, -126, PT ;  /* 0xc2fc00001000780b */ /* 0x000fe20003fce000 */
[----:B--2---:R-:W-:-:S04]  /*21f0*/  @!P5 FMUL R17, R17, R17 ;  /* 0x000000111111d220 */ /* 0x004fc80000400000 */
[----:B------:R-:W2:Y:S01]  /*2200*/  MUFU.EX2 R19, R19 ;  /* 0x0000001300137308 */ /* 0x000ea20000000800 */
[----:B------:R-:W-:Y:S01]  /*2210*/  FADD R12, R12, R17 ;  /* 0x000000110c0c7221 */ /* 0x000fe20000000000 */
[----:B------:R1:W-:Y:S06]  /*2220*/  STS [R14+0x4], R17 ;  /* 0x000004110e007388 */ /* 0x0003ec0000000800 */
[----:B------:R-:W-:Y:S01]  /*2230*/  @!P6 FMUL R16, R16, 0.5 ;  /* 0x3f0000001010e820 */ /* 0x000fe20000400000 */
[----:B------:R-:W3:Y:S01]  /*2240*/  MUFU.EX2 R23, R23 ;  /* 0x0000001700177308 */ /* 0x000ee20000000800 */
[----:B0-----:R-:W-:-:S05]  /*2250*/  @!P3 FMUL R25, R25, R25 ;  /* 0x000000191919b220 */ /* 0x001fca0000400000 */
[----:B------:R1:W-:Y:S02]  /*2260*/  STS [R14+0xc], R25 ;  /* 0x00000c190e007388 */ /* 0x0003e40000000800 */
[----:B------:R-:W0:Y:S01]  /*2270*/  MUFU.EX2 R27, R22 ;  /* 0x00000016001b7308 */ /* 0x000e220000000800 */
[----:B--2---:R-:W-:-:S04]  /*2280*/  @!P4 FMUL R19, R19, R19 ;  /* 0x000000131313c220 */ /* 0x004fc80000400000 */
[----:B------:R-:W-:Y:S01]  /*2290*/  FADD R12, R12, R19 ;  /* 0x000000130c0c7221 */ /* 0x000fe20000000000 */
[----:B------:R1:W-:Y:S02]  /*22a0*/  STS [R14+0x8], R19 ;  /* 0x000008130e007388 */ /* 0x0003e40000000800 */
[----:B------:R-:W2:Y:S01]  /*22b0*/  MUFU.EX2 R29, R20 ;  /* 0x00000014001d7308 */ /* 0x000ea20000000800 */
[----:B---3--:R-:W-:Y:S01]  /*22c0*/  @!P2 FMUL R23, R23, R23 ;  /* 0x000000171717a220 */ /* 0x008fe20000400000 */
[----:B------:R-:W-:-:S04]  /*22d0*/  FADD R12, R12, R25 ;  /* 0x000000190c0c7221 */ /* 0x000fc80000000000 */
[----:B------:R1:W-:Y:S01]  /*22e0*/  STS [R14+0x10], R23 ;  /* 0x000010170e007388 */ /* 0x0003e20000000800 */
[----:B------:R-:W-:Y:S01]  /*22f0*/  FADD R12, R12, R23 ;  /* 0x000000170c0c7221 */ /* 0x000fe20000000000 */
[----:B------:R-:W3:Y:S01]  /*2300*/  MUFU.EX2 R21, R16 ;  /* 0x0000001000157308 */ /* 0x000ee20000000800 */
[----:B0-----:R-:W-:-:S04]  /*2310*/  @!P1 FMUL R27, R27, R27 ;  /* 0x0000001b1b1b9220 */ /* 0x001fc80000400000 */
[----:B------:R-:W-:Y:S01]  /*2320*/  FADD R12, R12, R27 ;  /* 0x0000001b0c0c7221 */ /* 0x000fe20000000000 */
[----:B------:R1:W-:Y:S01]  /*2330*/  STS [R14+0x14], R27 ;  /* 0x0000141b0e007388 */ /* 0x0003e20000000800 */
[----:B--2---:R-:W-:Y:S01]  /*2340*/  @!P0 FMUL R29, R29, R29 ;  /* 0x0000001d1d1d8220 */ /* 0x004fe20000400000 */
[----:B------:R-:W-:-:S03]  /*2350*/  ISETP.NE.AND P0, PT, R13, UR21, PT ;  /* 0x000000150d007c0c */ /* 0x000fc6000bf05270 */
[----:B------:R-:W-:Y:S01]  /*2360*/  FADD R12, R12, R29 ;  /* 0x0000001d0c0c7221 */ /* 0x000fe20000000000 */
[----:B------:R1:W-:Y:S01]  /*2370*/  STS [R14+0x18], R29 ;  /* 0x0000181d0e007388 */ /* 0x0003e20000000800 */
[----:B---3--:R-:W-:-:S04]  /*2380*/  @!P6 FMUL R21, R21, R21 ;  /* 0x000000151515e220 */ /* 0x008fc80000400000 */
[----:B------:R-:W-:Y:S01]  /*2390*/  FADD R12, R12, R21 ;  /* 0x000000150c0c7221 */ /* 0x000fe20000000000 */
[----:B------:R1:W-:Y:S03]  /*23a0*/  STS [R14+0x1c], R21 ;  /* 0x00001c150e007388 */ /* 0x0003e60000000800 */
[----:B------:R-:W-:Y:S05]  /*23b0*/  @P0 BRA `(.L_x_23) ;  /* 0xfffffff800cc0947 */ /* 0x000fea000383ffff */
[----:B------:R-:W-:-:S07]  /*23c0*/  MOV R13, UR21 ;  /* 0x00000015000d7c02 */ /* 0x000fce0008000f00 */
.L_x_22:
[----:B------:R-:W-:-:S09]  /*23d0*/  UISETP.NE.AND UP3, UPT, UR19, URZ, UPT ;  /* 0x000000ff1300728c */ /* 0x000fd2000bf65270 */
[----:B------:R-:W-:Y:S05]  /*23e0*/  BRA.U !UP3, `(.L_x_21) ;  /* 0x000000050b3c7547 */ /* 0x000fea000b800000 */
[----:B------:R-:W-:Y:S02]  /*23f0*/  UISETP.GE.U32.AND UP3, UPT, UR22, 0x3, UPT ;  /* 0x000000031600788c */ /* 0x000fe4000bf66070 */
[----:B------:R-:W-:-:S07]  /*2400*/  UISETP.NE.AND UP4, UPT, UR20, URZ, UPT ;  /* 0x000000ff1400728c */ /* 0x000fce000bf85270 */
[----:B------:R-:W-:Y:S05]  /*2410*/  BRA.U !UP3, `(.L_x_24) ;  /* 0x000000010b9c7547 */ /* 0x000fea000b800000 */
[----:B-1----:R-:W-:Y:S01]  /*2420*/  IMAD R14, R8, UR6, R13 ;  /* 0x00000006080e7c24 */ /* 0x002fe2000f8e020d */
[----:B------:R-:W-:-:S04]  /*2430*/  IADD3 R13, PT, PT, R13, 0x4, RZ ;  /* 0x000000040d0d7810 */ /* 0x000fc80007ffe0ff */
[----:B------:R-:W-:-:S05]  /*2440*/  LEA R14, R14, UR11, 0x2 ;  /* 0x0000000b0e0e7c11 */ /* 0x000fca000f8e10ff */
[----:B------:R-:W0:Y:S04]  /*2450*/  LDS R16, [R14] ;  /* 0x000000000e107984 */ /* 0x000e280000000800 */
[----:B------:R-:W1:Y:S04]  /*2460*/  LDS R20, [R14+0x4] ;  /* 0x000004000e147984 */ /* 0x000e680000000800 */
[----:B------:R-:W2:Y:S04]  /*2470*/  LDS R22, [R14+0x8] ;  /* 0x000008000e167984 */ /* 0x000ea80000000800 */
[----:B------:R-:W3:Y:S01]  /*2480*/  LDS R24, [R14+0xc] ;  /* 0x00000c000e187984 */ /* 0x000ee20000000800 */
[--C-:B0-----:R-:W-:Y:S01]  /*2490*/  FADD R16, R16, -R3.reuse ;  /* 0x8000000310107221 */ /* 0x101fe20000000000 */
[----:B-1----:R-:W-:-:S03]  /*24a0*/  FADD R20, R20, -R3 ;  /* 0x8000000314147221 */ /* 0x002fc60000000000 */
[----:B------:R-:W-:Y:S01]  /*24b0*/  FMUL R16, R16, 1.4426950216293334961 ;  /* 0x3fb8aa3b10107820 */ /* 0x000fe20000400000 */
[----:B--2---:R-:W-:Y:S01]  /*24c0*/  FADD R22, R22, -R3 ;  /* 0x8000000316167221 */ /* 0x004fe20000000000 */
[----:B------:R-:W-:-:S03]  /*24d0*/  FMUL R20, R20, 1.4426950216293334961 ;  /* 0x3fb8aa3b14147820 */ /* 0x000fc60000400000 */
[----:B------:R-:W-:Y:S01]  /*24e0*/  FSETP.GEU.AND P0, PT, R16, -126, PT ;  /* 0xc2fc00001000780b */ /* 0x000fe20003f0e000 */
[----:B---3--:R-:W-:Y:S01]  /*24f0*/  FADD R24, R24, -R3 ;  /* 0x8000000318187221 */ /* 0x008fe20000000000 */
[----:B------:R-:W-:Y:S01]  /*2500*/  FMUL R22, R22, 1.4426950216293334961 ;  /* 0x3fb8aa3b16167820 */ /* 0x000fe20000400000 */
[----:B------:R-:W-:Y:S02]  /*2510*/  FSETP.GEU.AND P1, PT, R20, -126, PT ;  /* 0xc2fc00001400780b */ /* 0x000fe40003f2e000 */
[----:B------:R-:W-:Y:S02]  /*2520*/  FMUL R24, R24, 1.4426950216293334961 ;  /* 0x3fb8aa3b18187820 */ /* 0x000fe40000400000 */
[----:B------:R-:W-:-:S03]  /*2530*/  FSETP.GEU.AND P2, PT, R22, -126, PT ;  /* 0xc2fc00001600780b */ /* 0x000fc60003f4e000 */
[----:B------:R-:W-:-:S03]  /*2540*/  FSETP.GEU.AND P3, PT, R24, -126, PT ;  /* 0xc2fc00001800780b */ /* 0x000fc60003f6e000 */
[----:B------:R-:W-:-:S03]  /*2550*/  @!P0 FMUL R16, R16, 0.5 ;  /* 0x3f00000010108820 */ /* 0x000fc60000400000 */
[----:B------:R-:W-:Y:S01]  /*2560*/  @!P1 FMUL R20, R20, 0.5 ;  /* 0x3f00000014149820 */ /* 0x000fe20000400000 */
[----:B------:R-:W0:Y:S03]  /*2570*/  MUFU.EX2 R15, R16 ;  /* 0x00000010000f7308 */ /* 0x000e260000000800 */
[----:B------:R-:W-:-:S03]  /*2580*/  @!P2 FMUL R22, R22, 0.5 ;  /* 0x3f0000001616a820 */ /* 0x000fc60000400000 */
[----:B------:R-:W-:Y:S02]  /*2590*/  @!P3 FMUL R24, R24, 0.5 ;  /* 0x3f0000001818b820 */ /* 0x000fe40000400000 */
[----:B------:R-:W1:Y:S08]  /*25a0*/  MUFU.EX2 R17, R20 ;  /* 0x0000001400117308 */ /* 0x000e700000000800 */
[----:B------:R-:W2:Y:S01]  /*25b0*/  MUFU.EX2 R19, R22 ;  /* 0x0000001600137308 */ /* 0x000ea20000000800 */
[----:B0-----:R-:W-:-:S04]  /*25c0*/  @!P0 FMUL R15, R15, R15 ;  /* 0x0000000f0f0f8220 */ /* 0x001fc80000400000 */
[----:B------:R-:W-:Y:S01]  /*25d0*/  FADD R12, R12, R15 ;  /* 0x0000000f0c0c7221 */ /* 0x000fe20000000000 */
[----:B------:R0:W-:Y:S02]  /*25e0*/  STS [R14], R15 ;  /* 0x0000000f0e007388 */ /* 0x0001e40000000800 */
[----:B------:R-:W3:Y:S01]  /*25f0*/  MUFU.EX2 R21, R24 ;  /* 0x0000001800157308 */ /* 0x000ee20000000800 */
[----:B-1----:R-:W-:-:S04]  /*2600*/  @!P1 FMUL R17, R17, R17 ;  /* 0x0000001111119220 */ /* 0x002fc80000400000 */
[----:B------:R-:W-:Y:S01]  /*2610*/  FADD R12, R12, R17 ;  /* 0x000000110c0c7221 */ /* 0x000fe20000000000 */
[----:B------:R0:W-:Y:S01]  /*2620*/  STS [R14+0x4], R17 ;  /* 0x000004110e007388 */ /* 0x0001e20000000800 */
[----:B--2---:R-:W-:-:S04]  /*2630*/  @!P2 FMUL R19, R19, R19 ;  /* 0x000000131313a220 */ /* 0x004fc80000400000 */
[----:B------:R-:W-:Y:S01]  /*2640*/  FADD R12, R12, R19 ;  /* 0x000000130c0c7221 */ /* 0x000fe20000000000 */
[----:B------:R0:W-:Y:S01]  /*2650*/  STS [R14+0x8], R19 ;  /* 0x000008130e007388 */ /* 0x0001e20000000800 */
[----:B---3--:R-:W-:-:S04]  /*2660*/  @!P3 FMUL R21, R21, R21 ;  /* 0x000000151515b220 */ /* 0x008fc80000400000 */
[----:B------:R-:W-:Y:S01]  /*2670*/  FADD R12, R12, R21 ;  /* 0x000000150c0c7221 */ /* 0x000fe20000000000 */
[----:B------:R0:W-:Y:S06]  /*2680*/  STS [R14+0xc], R21 ;  /* 0x00000c150e007388 */ /* 0x0001ec0000000800 */
.L_x_24:
[----:B------:R-:W-:Y:S05]  /*2690*/  BRA.U !UP4, `(.L_x_21) ;  /* 0x000000010c907547 */ /* 0x000fea000b800000 */
[----:B------:R-:W-:Y:S02]  /*26a0*/  UISETP.NE.AND UP3, UPT, UR24, URZ, UPT ;  /* 0x000000ff1800728c */ /* 0x000fe4000bf65270 */
[----:B------:R-:W-:-:S07]  /*26b0*/  UISETP.NE.AND UP4, UPT, UR9, URZ, UPT ;  /* 0x000000ff0900728c */ /* 0x000fce000bf85270 */
[----:B------:R-:W-:Y:S05]  /*26c0*/  BRA.U !UP3, `(.L_x_25) ;  /* 0x000000010b547547 */ /* 0x000fea000b800000 */
[----:B01----:R-:W-:Y:S01]  /*26d0*/  IMAD R14, R8, UR6, R13 ;  /* 0x00000006080e7c24 */ /* 0x003fe2000f8e020d */
[----:B------:R-:W-:-:S04]  /*26e0*/  IADD3 R13, PT, PT, R13, 0x2, RZ ;  /* 0x000000020d0d7810 */ /* 0x000fc80007ffe0ff */
[----:B------:R-:W-:-:S05]  /*26f0*/  LEA R20, R14, UR11, 0x2 ;  /* 0x0000000b0e147c11 */ /* 0x000fca000f8e10ff */
[----:B------:R-:W0:Y:S04]  /*2700*/  LDS R14, [R20] ;  /* 0x00000000140e7984 */ /* 0x000e280000000800 */
[----:B------:R-:W1:Y:S01]  /*2710*/  LDS R16, [R20+0x4] ;  /* 0x0000040014107984 */ /* 0x000e620000000800 */
[--C-:B0-----:R-:W-:Y:S01]  /*2720*/  FADD R14, R14, -R3.reuse ;  /* 0x800000030e0e7221 */ /* 0x101fe20000000000 */
[----:B-1----:R-:W-:-:S03]  /*2730*/  FADD R16, R16, -R3 ;  /* 0x8000000310107221 */ /* 0x002fc60000000000 */
[----:B------:R-:W-:Y:S01]  /*2740*/  FMUL R14, R14, 1.4426950216293334961 ;  /* 0x3fb8aa3b0e0e7820 */ /* 0x000fe20000400000 */
[----:B------:R-:W-:-:S04]  /*2750*/  FMUL R16, R16, 1.4426950216293334961 ;  /* 0x3fb8aa3b10107820 */ /* 0x000fc80000400000 */
[----:B------:R-:W-:Y:S02]  /*2760*/  FSETP.GEU.AND P0, PT, R14, -126, PT ;  /* 0xc2fc00000e00780b */ /* 0x000fe40003f0e000 */
[----:B------:R-:W-:-:S11]  /*2770*/  FSETP.GEU.AND P1, PT, R16, -126, PT ;  /* 0xc2fc00001000780b */ /* 0x000fd60003f2e000 */
[----:B------:R-:W-:Y:S02]  /*2780*/  @!P0 FMUL R14, R14, 0.5 ;  /* 0x3f0000000e0e8820 */ /* 0x000fe40000400000 */
[----:B------:R-:W-:Y:S02]  /*2790*/  @!P1 FMUL R16, R16, 0.5 ;  /* 0x3f00000010109820 */ /* 0x000fe40000400000 */
[----:B------:R-:W0:Y:S08]  /*27a0*/  MUFU.EX2 R15, R14 ;  /* 0x0000000e000f7308 */ /* 0x000e300000000800 */
[----:B------:R-:W1:Y:S01]  /*27b0*/  MUFU.EX2 R17, R16 ;  /* 0x0000001000117308 */ /* 0x000e620000000800 */
[----:B0-----:R-:W-:-:S04]  /*27c0*/  @!P0 FMUL R15, R15, R15 ;  /* 0x0000000f0f0f8220 */ /* 0x001fc80000400000 */
[----:B------:R-:W-:Y:S01]  /*27d0*/  FADD R12, R12, R15 ;  /* 0x0000000f0c0c7221 */ /* 0x000fe20000000000 */
[----:B------:R2:W-:Y:S01]  /*27e0*/  STS [R20], R15 ;  /* 0x0000000f14007388 */ /* 0x0005e20000000800 */
[----:B-1----:R-:W-:-:S04]  /*27f0*/  @!P1 FMUL R17, R17, R17 ;  /* 0x0000001111119220 */ /* 0x002fc80000400000 */
[----:B------:R-:W-:Y:S01]  /*2800*/  FADD R12, R12, R17 ;  /* 0x000000110c0c7221 */ /* 0x000fe20000000000 */
[----:B------:R2:W-:Y:S06]  /*2810*/  STS [R20+0x4], R17 ;  /* 0x0000041114007388 */ /* 0x0005ec0000000800 */
.L_x_25:
[----:B------:R-:W-:Y:S05]  /*2820*/  BRA.U !UP4, `(.L_x_21) ;  /* 0x000000010c2c7547 */ /* 0x000fea000b800000 */
[----:B------:R-:W-:-:S05]  /*2830*/  IMAD R13, R8, UR6, R13 ;  /* 0x00000006080d7c24 */ /* 0x000fca000f8e020d */
[----:B------:R-:W-:-:S05]  /*2840*/  LEA R13, R13, UR11, 0x2 ;  /* 0x0000000b0d0d7c11 */ /* 0x000fca000f8e10ff */
[----:B01----:R-:W0:Y:S02]  /*2850*/  LDS R14, [R13] ;  /* 0x000000000d0e7984 */ /* 0x003e240000000800 */
[----:B0-----:R-:W-:-:S04]  /*2860*/  FADD R14, R14, -R3 ;  /* 0x800000030e0e7221 */ /* 0x001fc80000000000 */
[----:B------:R-:W-:-:S05]  /*2870*/  FMUL R14, R14, 1.4426950216293334961 ;  /* 0x3fb8aa3b0e0e7820 */ /* 0x000fca0000400000 */
[----:B------:R-:W-:-:S13]  /*2880*/  FSETP.GEU.AND P0, PT, R14, -126, PT ;  /* 0xc2fc00000e00780b */ /* 0x000fda0003f0e000 */
[----:B------:R-:W-:-:S04]  /*2890*/  @!P0 FMUL R14, R14, 0.5 ;  /* 0x3f0000000e0e8820 */ /* 0x000fc80000400000 */
[----:B--2---:R-:W0:Y:S02]  /*28a0*/  MUFU.EX2 R15, R14 ;  /* 0x0000000e000f7308 */ /* 0x004e240000000800 */
[----:B0-----:R-:W-:-:S04]  /*28b0*/  @!P0 FMUL R15, R15, R15 ;  /* 0x0000000f0f0f8220 */ /* 0x001fc80000400000 */
[----:B------:R-:W-:Y:S01]  /*28c0*/  FADD R12, R12, R15 ;  /* 0x0000000f0c0c7221 */ /* 0x000fe20000000000 */
[----:B------:R3:W-:Y:S06]  /*28d0*/  STS [R13], R15 ;  /* 0x0000000f0d007388 */ /* 0x0007ec0000000800 */
.L_x_21:
[----:B---3-5:R-:W-:-:S05]  /*28e0*/  FMNMX R13, R2, R3, !PT ;  /* 0x00000003020d7209 */ /* 0x028fca0007800000 */
[----:B------:R-:W-:Y:S01]  /*28f0*/  FADD R2, R2, -R13 ;  /* 0x8000000d02027221 */ /* 0x000fe20000000000 */
[----:B------:R-:W-:-:S03]  /*2900*/  FADD R3, -R13, R3 ;  /* 0x000000030d037221 */ /* 0x000fc60000000100 */
[----:B------:R-:W-:Y:S01]  /*2910*/  FMUL R2, R2, 1.4426950216293334961 ;  /* 0x3fb8aa3b02027820 */ /* 0x000fe20000400000 */
[----:B------:R-:W-:-:S04]  /*2920*/  FMUL R16, R3, 1.4426950216293334961 ;  /* 0x3fb8aa3b03107820 */ /* 0x000fc80000400000 */
[----:B------:R-:W-:Y:S02]  /*2930*/  FSETP.GEU.AND P0, PT, R2, -126, PT ;  /* 0xc2fc00000200780b */ /* 0x000fe40003f0e000 */
[----:B------:R-:W-:-:S11]  /*2940*/  FSETP.GEU.AND P1, PT, R16, -126, PT ;  /* 0xc2fc00001000780b */ /* 0x000fd60003f2e000 */
[----:B------:R-:W-:Y:S02]  /*2950*/  @!P0 FMUL R2, R2, 0.5 ;  /* 0x3f00000002028820 */ /* 0x000fe40000400000 */
[----:B------:R-:W-:Y:S02]  /*2960*/  @!P1 FMUL R16, R16, 0.5 ;  /* 0x3f00000010109820 */ /* 0x000fe40000400000 */
[----:B------:R-:W3:Y:S08]  /*2970*/  MUFU.EX2 R3, R2 ;  /* 0x0000000200037308 */ /* 0x000ef00000000800 */
[----:B012---:R-:W0:Y:S01]  /*2980*/  MUFU.EX2 R15, R16 ;  /* 0x00000010000f7308 */ /* 0x007e220000000800 */
[----:B---3--:R-:W-:-:S04]  /*2990*/  @!P0 FMUL R3, R3, R3 ;  /* 0x0000000303038220 */ /* 0x008fc80000400000 */
[----:B------:R-:W-:Y:S01]  /*29a0*/  FMUL R14, R0, R3 ;  /* 0x00000003000e7220 */ /* 0x000fe20000400000 */
[----:B0-----:R-:W-:-:S04]  /*29b0*/  @!P1 FMUL R15, R15, R15 ;  /* 0x0000000f0f0f9220 */ /* 0x001fc80000400000 */
[----:B------:R-:W-:Y:S01]  /*29c0*/  FFMA R17, R15, R12, R14 ;  /* 0x0000000c0f117223 */ /* 0x000fe2000000000e */
[----:B------:R-:W-:Y:S06]  /*29d0*/  BRA.U !UP0, `(.L_x_26) ;  /* 0x0000001108ac7547 */ /* 0x000fec000b800000 */
[----:B------:R-:W-:Y:S01]  /*29e0*/  IADD3 R0, PT, PT, R17, 0x1800000, RZ ;  /* 0x0180000011007810 */ /* 0x000fe20007ffe0ff */
[----:B------:R-:W-:Y:S03]  /*29f0*/  BSSY.RECONVERGENT B0, `(.L_x_27) ;  /* 0x000000c000007945 */ /* 0x000fe60003800200 */
[----:B------:R-:W-:-:S04]  /*2a00*/  LOP3.LUT R0, R0, 0x7f800000, RZ, 0xc0, !PT ;  /* 0x7f80000000007812 */ /* 0x000fc800078ec0ff */
[----:B------:R-:W-:-:S13]  /*2a10*/  ISETP.GT.U32.AND P0, PT, R0, 0x1ffffff, PT ;  /* 0x01ffffff0000780c */ /* 0x000fda0003f04070 */
[----:B------:R-:W-:Y:S05]  /*2a20*/  @P0 BRA `(.L_x_28) ;  /* 0x0000000000100947 */ /* 0x000fea0003800000 */
[----:B------:R-:W-:-:S07]  /*2a30*/  MOV R12, 0x2a50 ;  /* 0x00002a50000c7802 */ /* 0x000fce0000000f00 */
[----:B------:R-:W-:Y:S05]  /*2a40*/  CALL.REL.NOINC `($__internal_0_$__cuda_sm20_rcp_rn_f32_slowpath) ;  /* 0x0000001000b47944 */ /* 0x000fea0003c00000 */
[----:B------:R-:W-:Y:S01]  /*2a50*/  MOV R12, R0 ;  /* 0x00000000000c7202 */ /* 0x000fe20000000f00 */
[----:B------:R-:W-:Y:S06]  /*2a60*/  BRA `(.L_x_29) ;  /* 0x0000000000107947 */ /* 0x000fec0003800000 */
.L_x_28:
[----:B------:R-:W0:Y:S02]  /*2a70*/  MUFU.RCP R12, R17 ;  /* 0x00000011000c7308 */ /* 0x000e240000001000 */
[----:B0-----:R-:W-:-:S04]  /*2a80*/  FFMA R0, R17, R12, -1 ;  /* 0xbf80000011007423 */ /* 0x001fc8000000000c */
[----:B------:R-:W-:-:S04]  /*2a90*/  FADD.FTZ R3, -R0, -RZ ;  /* 0x800000ff00037221 */ /* 0x000fc80000010100 */
[----:B------:R-:W-:-:S07]  /*2aa0*/  FFMA R12, R12, R3, R12 ;  /* 0x000000030c0c7223 */ /* 0x000fce000000000c */
.L_x_29:
[----:B------:R-:W-:Y:S05]  /*2ab0*/  BSYNC.RECONVERGENT B0 ;  /* 0x0000000000007941 */ /* 0x000fea0003800200 */
.L_x_27:
[----:B------:R-:W-:Y:S05]  /*2ac0*/  BRA.U !UP2, `(.L_x_30) ;  /* 0x000000050ac47547 */ /* 0x000fea000b800000 */
[----:B------:R-:W-:-:S05]  /*2ad0*/  UMOV UR6, URZ ;  /* 0x000000ff00067c82 */ /* 0x000fca0008000000 */
.L_x_36:
[----:B0-----:R-:W0:Y:S01]  /*2ae0*/  LDCU UR7, c[0x0][0x3a8] ;  /* 0x00007500ff0777ac */ /* 0x001e220008000800 */
[----:B------:R-:W-:Y:S01]  /*2af0*/  HFMA2 R0, -RZ, RZ, 0, 0 ;  /* 0x00000000ff007431 */ /* 0x000fe200000001ff */
[----:B------:R-:W-:Y:S01]  /*2b00*/  MOV R3, RZ ;  /* 0x000000ff00037202 */ /* 0x000fe20000000f00 */
[----:B0-----:R-:W-:-:S09]  /*2b10*/  UISETP.GE.U32.AND UP2, UPT, UR7, 0x8, UPT ;  /* 0x000000080700788c */ /* 0x001fd2000bf46070 */
[----:B------:R-:W-:Y:S05]  /*2b20*/  BRA.U !UP2, `(.L_x_31) ;  /* 0x000000010aa87547 */ /* 0x000fea000b800000 */
[----:B------:R-:W0:Y:S01]  /*2b30*/  LDC R2, c[0x0][0x39c] ;  /* 0x0000e700ff027b82 */ /* 0x000e220000000800 */
[----:B------:R-:W-:Y:S02]  /*2b40*/  MOV R0, RZ ;  /* 0x000000ff00007202 */ /* 0x000fe40000000f00 */
[----:B------:R-:W-:-:S07]  /*2b50*/  MOV R3, RZ ;  /* 0x000000ff00037202 */ /* 0x000fce0000000f00 */
.L_x_32:
[----:B------:R-:W-:Y:S02]  /*2b60*/  IMAD R16, R8, UR7, R3 ;  /* 0x0000000708107c24 */ /* 0x000fe4000f8e0203 */
[C---:B0-----:R-:W-:Y:S01]  /*2b70*/  IMAD R19, R3.reuse, R2, UR6 ;  /* 0x0000000603137e24 */ /* 0x041fe2000f8e0202 */
[----:B------:R-:W-:Y:S02]  /*2b80*/  IADD3 R3, PT, PT, R3, 0x8, RZ ;  /* 0x0000000803037810 */ /* 0x000fe40007ffe0ff */
[----:B------:R-:W-:Y:S02]  /*2b90*/  LEA R16, R16, UR11, 0x2 ;  /* 0x0000000b10107c11 */ /* 0x000fe4000f8e10ff */
[----:B------:R-:W-:Y:S02]  /*2ba0*/  LEA R23, R19, UR25, 0x2 ;  /* 0x0000001913177c11 */ /* 0x000fe4000f8e10ff */
[----:B------:R-:W-:Y:S01]  /*2bb0*/  ISETP.NE.AND P0, PT, R3, UR21, PT ;  /* 0x0000001503007c0c */ /* 0x000fe2000bf05270 */
[----:B------:R-:W-:Y:S01]  /*2bc0*/  LDS R21, [R16] ;  /* 0x0000000010157984 */ /* 0x000fe20000000800 */
[----:B------:R-:W-:-:S03]  /*2bd0*/  LEA R27, R2, R23, 0x2 ;  /* 0x00000017021b7211 */ /* 0x000fc600078e10ff */
[----:B------:R-:W0:Y:S01]  /*2be0*/  LDS R24, [R23] ;  /* 0x0000000017187984 */ /* 0x000e220000000800 */
[----:B------:R-:W-:-:S03]  /*2bf0*/  LEA R29, R2, R27, 0x2 ;  /* 0x0000001b021d7211 */ /* 0x000fc600078e10ff */
[----:B------:R-:W-:Y:S01]  /*2c00*/  LDS R20, [R16+0x4] ;  /* 0x0000040010147984 */ /* 0x000fe20000000800 */
[----:B------:R-:W-:-:S03]  /*2c10*/  LEA R26, R2, R29, 0x2 ;  /* 0x0000001d021a7211 */ /* 0x000fc600078e10ff */
[----:B------:R-:W1:Y:S04]  /*2c20*/  LDS R27, [R27] ;  /* 0x000000001b1b7984 */ /* 0x000e680000000800 */
[----:B------:R-:W-:Y:S04]  /*2c30*/  LDS R19, [R29] ;  /* 0x000000001d137984 */ /* 0x000fe80000000800 */
[----:B------:R-:W2:Y:S01]  /*2c40*/  LDS R22, [R16+0x8] ;  /* 0x0000080010167984 */ /* 0x000ea20000000800 */
[----:B0-----:R-:W-:-:S03]  /*2c50*/  FFMA R25, R21, R24, R0 ;  /* 0x0000001815197223 */ /* 0x001fc60000000000 */
[----:B------:R-:W-:Y:S04]  /*2c60*/  LDS R0, [R16+0xc] ;  /* 0x00000c0010007984 */ /* 0x000fe80000000800 */
[----:B------:R0:W3:Y:S01]  /*2c70*/  LDS R21, [R26] ;  /* 0x000000001a157984 */ /* 0x0000e20000000800 */
[----:B-1----:R-:W-:Y:S01]  /*2c80*/  FFMA R25, R20, R27, R25 ;  /* 0x0000001b14197223 */ /* 0x002fe20000000019 */
[C---:B------:R-:W-:Y:S02]  /*2c90*/  LEA R20, R2.reuse, R26, 0x2 ;  /* 0x0000001a02147211 */ /* 0x040fe400078e10ff */
[----:B------:R-:W-:Y:S02]  /*2ca0*/  LDS R24, [R16+0x18] ;  /* 0x0000180010187984 */ /* 0x000fe40000000800 */
[----:B------:R-:W-:-:S02]  /*2cb0*/  LEA R23, R2, R20, 0x2 ;  /* 0x0000001402177211 */ /* 0x000fc400078e10ff */
[----:B------:R-:W-:Y:S01]  /*2cc0*/  LDS R20, [R20] ;  /* 0x0000000014147984 */ /* 0x000fe20000000800 */
[----:B--2---:R-:W-:Y:S01]  /*2cd0*/  FFMA R25, R22, R19, R25 ;  /* 0x0000001316197223 */ /* 0x004fe20000000019 */
[C---:B------:R-:W-:Y:S02]  /*2ce0*/  LEA R27, R2.reuse, R23, 0x2 ;  /* 0x00000017021b7211 */ /* 0x040fe400078e10ff */
[----:B------:R-:W1:Y:S02]  /*2cf0*/  LDS R19, [R16+0x10] ;  /* 0x0000100010137984 */ /* 0x000e640000000800 */
[----:B0-----:R-:W-:Y:S02]  /*2d00*/  LEA R26, R2, R27, 0x2 ;  /* 0x0000001b021a7211 */ /* 0x001fe400078e10ff */
[----:B------:R-:W-:Y:S04]  /*2d10*/  LDS R23, [R23] ;  /* 0x0000000017177984 */ /* 0x000fe80000000800 */
[----:B------:R-:W-:Y:S01]  /*2d20*/  LDS R26, [R26] ;  /* 0x000000001a1a7984 */ /* 0x000fe20000000800 */
[----:B---3--:R-:W-:-:S03]  /*2d30*/  FFMA R22, R0, R21, R25 ;  /* 0x0000001500167223 */ /* 0x008fc60000000019 */
[----:B------:R-:W0:Y:S04]  /*2d40*/  LDS R21, [R16+0x14] ;  /* 0x0000140010157984 */ /* 0x000e280000000800 */
[----:B------:R-:W2:Y:S04]  /*2d50*/  LDS R0, [R27] ;  /* 0x000000001b007984 */ /* 0x000ea80000000800 */
[----:B------:R-:W3:Y:S01]  /*2d60*/  LDS R25, [R16+0x1c] ;  /* 0x00001c0010197984 */ /* 0x000ee20000000800 */
[----:B-1----:R-:W-:-:S04]  /*2d70*/  FFMA R22, R19, R20, R22 ;  /* 0x0000001413167223 */ /* 0x002fc80000000016 */
[----:B0-----:R-:W-:-:S04]  /*2d80*/  FFMA R21, R21, R23, R22 ;  /* 0x0000001715157223 */ /* 0x001fc80000000016 */
[----:B--2---:R-:W-:-:S04]  /*2d90*/  FFMA R0, R24, R0, R21 ;  /* 0x0000000018007223 */ /* 0x004fc80000000015 */
[----:B---3--:R-:W-:Y:S01]  /*2da0*/  FFMA R0, R25, R26, R0 ;  /* 0x0000001a19007223 */ /* 0x008fe20000000000 */
[----:B------:R-:W-:Y:S06]  /*2db0*/  @P0 BRA `(.L_x_32) ;  /* 0xfffffffc00680947 */ /* 0x000fec000383ffff */
[----:B------:R-:W-:-:S07]  /*2dc0*/  MOV R3, UR21 ;  /* 0x0000001500037c02 */ /* 0x000fce0008000f00 */
.L_x_31:
[----:B------:R-:W-:-:S09]  /*2dd0*/  UISETP.NE.AND UP2, UPT, UR19, URZ, UPT ;  /* 0x000000ff1300728c */ /* 0x000fd2000bf45270 */
[----:B------:R-:W-:Y:S05]  /*2de0*/  BRA.U !UP2, `(.L_x_33) ;  /* 0x000000010ac87547 */ /* 0x000fea000b800000 */
[----:B------:R-:W-:Y:S02]  /*2df0*/  UISETP.GE.U32.AND UP2, UPT, UR22, 0x3, UPT ;  /* 0x000000031600788c */ /* 0x000fe4000bf46070 */
[----:B------:R-:W-:-:S07]  /*2e00*/  UISETP.NE.AND UP3, UPT, UR20, URZ, UPT ;  /* 0x000000ff1400728c */ /* 0x000fce000bf65270 */
[----:B------:R-:W-:Y:S05]  /*2e10*/  BRA.U !UP2, `(.L_x_34) ;  /* 0x000000010a547547 */ /* 0x000fea000b800000 */
[----:B------:R-:W0:Y:S01]  /*2e20*/  LDC R24, c[0x0][0x39c] ;  /* 0x0000e700ff187b82 */ /* 0x000e220000000800 */
[----:B------:R-:W-:-:S05]  /*2e30*/  IMAD R2, R8, UR7, R3 ;  /* 0x0000000708027c24 */ /* 0x000fca000f8e0203 */
[----:B------:R-:W-:-:S05]  /*2e40*/  LEA R20, R2, UR11, 0x2 ;  /* 0x0000000b02147c11 */ /* 0x000fca000f8e10ff */
[----:B------:R-:W-:Y:S04]  /*2e50*/  LDS R19, [R20] ;  /* 0x0000000014137984 */ /* 0x000fe80000000800 */
[----:B------:R-:W-:Y:S04]  /*2e60*/  LDS R2, [R20+0x4] ;  /* 0x0000040014027984 */ /* 0x000fe80000000800 */
[----:B------:R-:W-:Y:S01]  /*2e70*/  LDS R25, [R20+0xc] ;  /* 0x00000c0014197984 */ /* 0x000fe20000000800 */
[C---:B0-----:R-:W-:Y:S01]  /*2e80*/  IMAD R16, R3.reuse, R24, UR6 ;  /* 0x0000000603107e24 */ /* 0x041fe2000f8e0218 */
[----:B------:R-:W-:-:S04]  /*2e90*/  IADD3 R3, PT, PT, R3, 0x4, RZ ;  /* 0x0000000403037810 */ /* 0x000fc80007ffe0ff */
[----:B------:R-:W-:Y:S02]  /*2ea0*/  LEA R21, R16, UR25, 0x2 ;  /* 0x0000001910157c11 */ /* 0x000fe4000f8e10ff */
[----:B------:R-:W-:Y:S02]  /*2eb0*/  LDS R16, [R20+0x8] ;  /* 0x0000080014107984 */ /* 0x000fe40000000800 */
[C---:B------:R-:W-:Y:S02]  /*2ec0*/  LEA R22, R24.reuse, R21, 0x2 ;  /* 0x0000001518167211 */ /* 0x040fe400078e10ff */
[----:B------:R-:W0:Y:S02]  /*2ed0*/  LDS R21, [R21] ;  /* 0x0000000015157984 */ /* 0x000e240000000800 */
[C---:B------:R-:W-:Y:S02]  /*2ee0*/  LEA R23, R24.reuse, R22, 0x2 ;  /* 0x0000001618177211 */ /* 0x040fe400078e10ff */
[----:B------:R-:W1:Y:S02]  /*2ef0*/  LDS R22, [R22] ;  /* 0x0000000016167984 */ /* 0x000e640000000800 */
[----:B------:R-:W-:-:S02]  /*2f00*/  LEA R24, R24, R23, 0x2 ;  /* 0x0000001718187211 */ /* 0x000fc400078e10ff */
[----:B------:R-:W2:Y:S04]  /*2f10*/  LDS R23, [R23] ;  /* 0x0000000017177984 */ /* 0x000ea80000000800 */
[----:B------:R-:W3:Y:S01]  /*2f20*/  LDS R24, [R24] ;  /* 0x0000000018187984 */ /* 0x000ee20000000800 */
[----:B0-----:R-:W-:-:S04]  /*2f30*/  FFMA R19, R19, R21, R0 ;  /* 0x0000001513137223 */ /* 0x001fc80000000000 */
[----:B-1----:R-:W-:-:S04]  /*2f40*/  FFMA R19, R2, R22, R19 ;  /* 0x0000001602137223 */ /* 0x002fc80000000013 */
[----:B--2---:R-:W-:-:S04]  /*2f50*/  FFMA R16, R16, R23, R19 ;  /* 0x0000001710107223 */ /* 0x004fc80000000013 */
[----:B---3--:R-:W-:-:S07]  /*2f60*/  FFMA R0, R25, R24, R16 ;  /* 0x0000001819007223 */ /* 0x008fce0000000010 */
.L_x_34:
[----:B------:R-:W-:Y:S05]  /*2f70*/  BRA.U !UP3, `(.L_x_33) ;  /* 0x000000010b647547 */ /* 0x000fea000b800000 */
[----:B------:R-:W-:Y:S02]  /*2f80*/  UISETP.NE.AND UP2, UPT, UR24, URZ, UPT ;  /* 0x000000ff1800728c */ /* 0x000fe4000bf45270 */
[----:B------:R-:W-:-:S07]  /*2f90*/  UISETP.NE.AND UP3, UPT, UR9, URZ, UPT ;  /* 0x000000ff0900728c */ /* 0x000fce000bf65270 */
[----:B------:R-:W-:Y:S05]  /*2fa0*/  BRA.U !UP2, `(.L_x_35) ;  /* 0x000000010a347547 */ /* 0x000fea000b800000 */
[----:B------:R-:W0:Y:S01]  /*2fb0*/  LDC R16, c[0x0][0x39c] ;  /* 0x0000e700ff107b82 */ /* 0x000e220000000800 */
[----:B------:R-:W-:-:S05]  /*2fc0*/  IMAD R2, R8, UR7, R3 ;  /* 0x0000000708027c24 */ /* 0x000fca000f8e0203 */
[----:B------:R-:W-:-:S05]  /*2fd0*/  LEA R2, R2, UR11, 0x2 ;  /* 0x0000000b02027c11 */ /* 0x000fca000f8e10ff */
[----:B------:R-:W-:Y:S01]  /*2fe0*/  LDS R23, [R2+0x4] ;  /* 0x0000040002177984 */ /* 0x000fe20000000800 */
[C---:B0-----:R-:W-:Y:S01]  /*2ff0*/  IMAD R19, R3.reuse, R16, UR6 ;  /* 0x0000000603137e24 */ /* 0x041fe2000f8e0210 */
[----:B------:R-:W-:-:S04]  /*3000*/  IADD3 R3, PT, PT, R3, 0x2, RZ ;  /* 0x0000000203037810 */ /* 0x000fc80007ffe0ff */
[----:B------:R-:W-:Y:S02]  /*3010*/  LEA R21, R19, UR25, 0x2 ;  /* 0x0000001913157c11 */ /* 0x000fe4000f8e10ff */
[----:B------:R-:W-:Y:S02]  /*3020*/  LDS R19, [R2] ;  /* 0x0000000002137984 */ /* 0x000fe40000000800 */
[----:B------:R-:W-:Y:S02]  /*3030*/  LEA R16, R16, R21, 0x2 ;  /* 0x0000001510107211 */ /* 0x000fe400078e10ff */
[----:B------:R-:W0:Y:S04]  /*3040*/  LDS R21, [R21] ;  /* 0x0000000015157984 */ /* 0x000e280000000800 */
[----:B------:R-:W1:Y:S01]  /*3050*/  LDS R16, [R16] ;  /* 0x0000000010107984 */ /* 0x000e620000000800 */
[----:B0-----:R-:W-:-:S04]  /*3060*/  FFMA R0, R19, R21, R0 ;  /* 0x0000001513007223 */ /* 0x001fc80000000000 */
[----:B-1----:R-:W-:-:S07]  /*3070*/  FFMA R0, R23, R16, R0 ;  /* 0x0000001017007223 */ /* 0x002fce0000000000 */
.L_x_35:
[----:B------:R-:W-:Y:S05]  /*3080*/  BRA.U !UP3, `(.L_x_33) ;  /* 0x000000010b207547 */ /* 0x000fea000b800000 */
[----:B------:R-:W0:Y:S01]  /*3090*/  LDC R16, c[0x0][0x39c] ;  /* 0x0000e700ff107b82 */ /* 0x000e220000000800 */
[----:B------:R-:W-:-:S05]  /*30a0*/  IMAD R2, R8, UR7, R3 ;  /* 0x0000000708027c24 */ /* 0x000fca000f8e0203 */
[----:B------:R-:W-:Y:S01]  /*30b0*/  LEA R2, R2, UR11, 0x2 ;  /* 0x0000000b02027c11 */ /* 0x000fe2000f8e10ff */
[----:B0-----:R-:W-:-:S05]  /*30c0*/  IMAD R3, R3, R16, UR6 ;  /* 0x0000000603037e24 */ /* 0x001fca000f8e0210 */
[----:B------:R-:W-:Y:S02]  /*30d0*/  LEA R16, R3, UR25, 0x2 ;  /* 0x0000001903107c11 */ /* 0x000fe4000f8e10ff */
[----:B------:R-:W-:Y:S04]  /*30e0*/  LDS R3, [R2] ;  /* 0x0000000002037984 */ /* 0x000fe80000000800 */
[----:B------:R-:W0:Y:S02]  /*30f0*/  LDS R16, [R16] ;  /* 0x0000000010107984 */ /* 0x000e240000000800 */
[----:B0-----:R-:W-:-:S07]  /*3100*/  FFMA R0, R3, R16, R0 ;  /* 0x0000001003007223 */ /* 0x001fce0000000000 */
.L_x_33:
[----:B------:R-:W0:Y:S01]  /*3110*/  LDC.64 R2, c[0x0][0x3c8] ;  /* 0x0000f200ff027b82 */ /* 0x000e220000000a00 */
[----:B------:R-:W-:Y:S01]  /*3120*/  IADD3 R19, PT, PT, R11, UR6, RZ ;  /* 0x000000060b137c10 */ /* 0x000fe2000fffe0ff */
[----:B------:R-:W1:Y:S04]  /*3130*/  LDCU UR7, c[0x0][0x39c] ;  /* 0x00007380ff0777ac */ /* 0x000e680008000800 */
[----:B0-----:R-:W-:-:S05]  /*3140*/  IMAD.WIDE R2, R19, 0x4, R2 ;  /* 0x0000000413027825 */ /* 0x001fca00078e0202 */
[----:B------:R-:W2:Y:S01]  /*3150*/  LDG.E R19, desc[UR14][R2.64] ;  /* 0x0000000e02137981 */ /* 0x000ea2000c1e1900 */
[----:B------:R-:W-:-:S04]  /*3160*/  UIADD3 UR6, UPT, UPT, UR6, 0x1, URZ ;  /* 0x0000000106067890 */ /* 0x000fc8000fffe0ff */
[----:B-1----:R-:W-:Y:S01]  /*3170*/  UISETP.NE.AND UP2, UPT, UR6, UR7, UPT ;  /* 0x000000070600728c */ /* 0x002fe2000bf45270 */
[----:B--2---:R-:W-:-:S04]  /*3180*/  FMUL R16, R14, R19 ;  /* 0x000000130e107220 */ /* 0x004fc80000400000 */
[----:B------:R-:W-:-:S04]  /*3190*/  FFMA R19, R15, R0, R16 ;  /* 0x000000000f137223 */ /* 0x000fc80000000010 */
[----:B------:R-:W-:-:S05]  /*31a0*/  FMUL R19, R19, R12 ;  /* 0x0000000c13137220 */ /* 0x000fca0000400000 */
[----:B------:R0:W-:Y:S01]  /*31b0*/  STG.E desc[UR14][R2.64], R19 ;  /* 0x0000001302007986 */ /* 0x0001e2000c10190e */
[----:B------:R-:W-:Y:S05]  /*31c0*/  BRA.U !UP2, `(.L_x_26) ;  /* 0x000000090ab07547 */ /* 0x000fea000b800000 */
[----:B------:R-:W-:Y:S05]  /*31d0*/  BRA `(.L_x_36) ;  /* 0xfffffff800407947 */ /* 0x000fea000383ffff */
.L_x_30:
[----:B------:R-:W-:Y:S01]  /*31e0*/  UISETP.GE.U32.AND UP2, UPT, UR16, 0xf, UPT ;  /* 0x0000000f1000788c */ /* 0x000fe2000bf46070 */
[----:B------:R-:W-:-:S08]  /*31f0*/  UMOV UR6, URZ ;  /* 0x000000ff00067c82 */ /* 0x000fd00008000000 */
[----:B------:R-:W-:Y:S05]  /*3200*/  BRA.U !UP2, `(.L_x_37) ;  /* 0x000000050a247547 */ /* 0x000fea000b800000 */
[----:B------:R-:W-:Y:S01]  /*3210*/  FMUL R19, RZ, R15 ;  /* 0x0000000fff137220 */ /* 0x000fe20000400000 */
[----:B------:R-:W-:-:S06]  /*3220*/  UMOV UR6, URZ ;  /* 0x000000ff00067c82 */ /* 0x000fcc0008000000 */
.L_x_38:
        /* <DEDUP_REMOVED lines=9> */
[----:B------:R-:W5:Y:S01]  /*32c0*/  LDG.E R24, desc[UR14][R2.64+0x18] ;  /* 0x0000180e02187981 */ /* 0x000f62000c1e1900 */
[----:B--2---:R-:W-:-:S03]  /*32d0*/  FFMA R25, R14, R16, R19 ;  /* 0x000000100e197223 */ /* 0x004fc60000000013 */
[----:B------:R-:W2:Y:S01]  /*32e0*/  LDG.E R16, desc[UR14][R2.64+0x1c] ;  /* 0x00001c0e02107981 */ /* 0x000ea2000c1e1900 */
[C-C-:B---3--:R-:W-:Y:S01]  /*32f0*/  FFMA R27, R14.reuse, R20, R19.reuse ;  /* 0x000000140e1b7223 */ /* 0x148fe20000000013 */
[C-C-:B----4-:R-:W-:Y:S01]  /*3300*/  FFMA R21, R14.reuse, R21, R19.reuse ;  /* 0x000000150e157223 */ /* 0x150fe20000000013 */
[----:B------:R-:W-:Y:S01]  /*3310*/  FMUL R25, R25, R12 ;  /* 0x0000000c19197220 */ /* 0x000fe20000400000 */
[C-C-:B-----5:R-:W-:Y:S01]  /*3320*/  FFMA R23, R14.reuse, R0, R19.reuse ;  /* 0x000000000e177223 */ /* 0x160fe20000000013 */
[----:B------:R-:W-:Y:S01]  /*3330*/  FMUL R27, R27, R12 ;  /* 0x0000000c1b1b7220 */ /* 0x000fe20000400000 */
[C-C-:B------:R-:W-:Y:S01]  /*3340*/  FFMA R28, R14.reuse, R22, R19.reuse ;  /* 0x000000160e1c7223 */ /* 0x140fe20000000013 */
[-C--:B------:R-:W-:Y:S01]  /*3350*/  FMUL R29, R21, R12.reuse ;  /* 0x0000000c151d7220 */ /* 0x080fe20000400000 */
[----:B------:R-:W-:Y:S01]  /*3360*/  FMUL R23, R23, R12 ;  /* 0x0000000c17177220 */ /* 0x000fe20000400000 */
[----:B------:R-:W3:Y:S01]  /*3370*/  LDG.E R20, desc[UR14][R2.64+0x20] ;  /* 0x0000200e02147981 */ /* 0x000ee2000c1e1900 */
[----:B------:R-:W-:Y:S01]  /*3380*/  FFMA R26, R14, R26, R19 ;  /* 0x0000001a0e1a7223 */ /* 0x000fe20000000013 */
[----:B------:R-:W-:-:S02]  /*3390*/  FMUL R21, R28, R12 ;  /* 0x0000000c1c157220 */ /* 0x000fc40000400000 */
[----:B------:R-:W4:Y:S01]  /*33a0*/  LDG.E R0, desc[UR14][R2.64+0x24] ;  /* 0x0000240e02007981 */ /* 0x000f22000c1e1900 */
[----:B------:R-:W-:-:S03]  /*33b0*/  FFMA R24, R14, R24, R19 ;  /* 0x000000180e187223 */ /* 0x000fc60000000013 */
[----:B------:R0:W-:Y:S04]  /*33c0*/  STG.E desc[UR14][R2.64+0x4], R25 ;  /* 0x0000041902007986 */ /* 0x0001e8000c10190e */
[----:B------:R1:W-:Y:S04]  /*33d0*/  STG.E desc[UR14][R2.64+0x8], R27 ;  /* 0x0000081b02007986 */ /* 0x0003e8000c10190e */
[----:B------:R5:W-:Y:S01]  /*33e0*/  STG.E desc[UR14][R2.64], R23 ;  /* 0x0000001702007986 */ /* 0x000be2000c10190e */
[----:B0-----:R-:W-:-:S03]  /*33f0*/  FMUL R25, R26, R12 ;  /* 0x0000000c1a197220 */ /* 0x001fc60000400000 */
[----:B------:R0:W-:Y:S01]  /*3400*/  STG.E desc[UR14][R2.64+0x10], R21 ;  /* 0x0000101502007986 */ /* 0x0001e2000c10190e */
[----:B-1----:R-:W-:-:S03]  /*3410*/  FMUL R27, R24, R12 ;  /* 0x0000000c181b7220 */ /* 0x002fc60000400000 */
[----:B------:R-:W4:Y:S04]  /*3420*/  LDG.E R22, desc[UR14][R2.64+0x28] ;  /* 0x0000280e02167981 */ /* 0x000f28000c1e1900 */
[----:B-----5:R-:W5:Y:S04]  /*3430*/  LDG.E R23, desc[UR14][R2.64+0x2c] ;  /* 0x00002c0e02177981 */ /* 0x020f68000c1e1900 */
[----:B------:R-:W5:Y:S04]  /*3440*/  LDG.E R26, desc[UR14][R2.64+0x30] ;  /* 0x0000300e021a7981 */ /* 0x000f68000c1e1900 */
[----:B------:R-:W5:Y:S04]  /*3450*/  LDG.E R24, desc[UR14][R2.64+0x34] ;  /* 0x0000340e02187981 */ /* 0x000f68000c1e1900 */
[----:B0-----:R-:W5:Y:S04]  /*3460*/  LDG.E R21, desc[UR14][R2.64+0x38] ;  /* 0x0000380e02157981 */ /* 0x001f68000c1e1900 */
[----:B------:R-:W5:Y:S04]  /*3470*/  LDG.E R28, desc[UR14][R2.64+0x3c] ;  /* 0x00003c0e021c7981 */ /* 0x000f68000c1e1900 */
[----:B------:R3:W-:Y:S04]  /*3480*/  STG.E desc[UR14][R2.64+0xc], R29 ;  /* 0x00000c1d02007986 */ /* 0x0007e8000c10190e */
[----:B------:R4:W-:Y:S04]  /*3490*/  STG.E desc[UR14][R2.64+0x14], R25 ;  /* 0x0000141902007986 */ /* 0x0009e8000c10190e */
[----:B------:R0:W-:Y:S01]  /*34a0*/  STG.E desc[UR14][R2.64+0x18], R27 ;  /* 0x0000181b02007986 */ /* 0x0001e2000c10190e */
[----:B------:R-:W-:-:S04]  /*34b0*/  UIADD3 UR6, UPT, UPT, UR6, 0x10, URZ ;  /* 0x0000001006067890 */ /* 0x000fc8000fffe0ff */
[----:B------:R-:W-:Y:S01]  /*34c0*/  UISETP.NE.AND UP2, UPT, UR6, UR8, UPT ;  /* 0x000000080600728c */ /* 0x000fe2000bf45270 */
[----:B--2---:R-:W-:-:S04]  /*34d0*/  FFMA R16, R14, R16, R19 ;  /* 0x000000100e107223 */ /* 0x004fc80000000013 */
[----:B------:R-:W-:Y:S01]  /*34e0*/  FMUL R16, R16, R12 ;  /* 0x0000000c10107220 */ /* 0x000fe20000400000 */
[C-C-:B---3--:R-:W-:Y:S01]  /*34f0*/  FFMA R29, R14.reuse, R20, R19.reuse ;  /* 0x000000140e1d7223 */ /* 0x148fe20000000013 */
[----:B----4-:R-:W-:-:S03]  /*3500*/  FFMA R25, R14, R0, R19 ;  /* 0x000000000e197223 */ /* 0x010fc60000000013 */
[-C--:B------:R-:W-:Y:S01]  /*3510*/  FMUL R29, R29, R12.reuse ;  /* 0x0000000c1d1d7220 */ /* 0x080fe20000400000 */
[----:B------:R-:W-:-:S04]  /*3520*/  FMUL R25, R25, R12 ;  /* 0x0000000c19197220 */ /* 0x000fc80000400000 */
[----:B------:R1:W-:Y:S04]  /*3530*/  STG.E desc[UR14][R2.64+0x20], R29 ;  /* 0x0000201d02007986 */ /* 0x0003e8000c10190e */
[----:B------:R2:W-:Y:S01]  /*3540*/  STG.E desc[UR14][R2.64+0x24], R25 ;  /* 0x0000241902007986 */ /* 0x0005e2000c10190e */
[C-C-:B0-----:R-:W-:Y:S01]  /*3550*/  FFMA R27, R14.reuse, R22, R19.reuse ;  /* 0x000000160e1b7223 */ /* 0x141fe20000000013 */
[C-C-:B-----5:R-:W-:Y:S01]  /*3560*/  FFMA R23, R14.reuse, R23, R19.reuse ;  /* 0x000000170e177223 */ /* 0x160fe20000000013 */
[C-C-:B------:R-:W-:Y:S01]  /*3570*/  FFMA R26, R14.reuse, R26, R19.reuse ;  /* 0x0000001a0e1a7223 */ /* 0x140fe20000000013 */
[C-C-:B------:R-:W-:Y:S01]  /*3580*/  FFMA R24, R14.reuse, R24, R19.reuse ;  /* 0x000000180e187223 */ /* 0x140fe20000000013 */
[C-C-:B------:R-:W-:Y:S01]  /*3590*/  FFMA R0, R14.reuse, R21, R19.reuse ;  /* 0x000000150e007223 */ /* 0x140fe20000000013 */
[----:B------:R-:W-:Y:S01]  /*35a0*/  FFMA R28, R14, R28, R19 ;  /* 0x0000001c0e1c7223 */ /* 0x000fe20000000013 */
[-C--:B------:R-:W-:Y:S01]  /*35b0*/  FMUL R27, R27, R12.reuse ;  /* 0x0000000c1b1b7220 */ /* 0x080fe20000400000 */
[-C--:B------:R-:W-:Y:S01]  /*35c0*/  FMUL R23, R23, R12.reuse ;  /* 0x0000000c17177220 */ /* 0x080fe20000400000 */
[-C--:B------:R-:W-:Y:S01]  /*35d0*/  FMUL R21, R26, R12.reuse ;  /* 0x0000000c1a157220 */ /* 0x080fe20000400000 */
[-C--:B------:R-:W-:Y:S01]  /*35e0*/  FMUL R24, R24, R12.reuse ;  /* 0x0000000c18187220 */ /* 0x080fe20000400000 */
[-C--:B-1----:R-:W-:Y:S01]  /*35f0*/  FMUL R29, R0, R12.reuse ;  /* 0x0000000c001d7220 */ /* 0x082fe20000400000 */
[----:B--2---:R-:W-:Y:S01]  /*3600*/  FMUL R25, R28, R12 ;  /* 0x0000000c1c197220 */ /* 0x004fe20000400000 */
[----:B------:R0:W-:Y:S04]  /*3610*/  STG.E desc[UR14][R2.64+0x1c], R16 ;  /* 0x00001c1002007986 */ /* 0x0001e8000c10190e */
[----:B------:R0:W-:Y:S04]  /*3620*/  STG.E desc[UR14][R2.64+0x28], R27 ;  /* 0x0000281b02007986 */ /* 0x0001e8000c10190e */
[----:B------:R0:W-:Y:S04]  /*3630*/  STG.E desc[UR14][R2.64+0x2c], R23 ;  /* 0x00002c1702007986 */ /* 0x0001e8000c10190e */
[----:B------:R0:W-:Y:S04]  /*3640*/  STG.E desc[UR14][R2.64+0x30], R21 ;  /* 0x0000301502007986 */ /* 0x0001e8000c10190e */
[----:B------:R0:W-:Y:S04]  /*3650*/  STG.E desc[UR14][R2.64+0x34], R24 ;  /* 0x0000341802007986 */ /* 0x0001e8000c10190e */
[----:B------:R0:W-:Y:S04]  /*3660*/  STG.E desc[UR14][R2.64+0x38], R29 ;  /* 0x0000381d02007986 */ /* 0x0001e8000c10190e */
[----:B------:R0:W-:Y:S01]  /*3670*/  STG.E desc[UR14][R2.64+0x3c], R25 ;  /* 0x00003c1902007986 */ /* 0x0001e2000c10190e */
[----:B------:R-:W-:Y:S05]  /*3680*/  BRA.U UP2, `(.L_x_38) ;  /* 0xfffffff902e87547 */ /* 0x000fea000b83ffff */
[----:B------:R-:W-:-:S05]  /*3690*/  UMOV UR6, UR8 ;  /* 0x0000000800067c82 */ /* 0x000fca0008000000 */
.L_x_37:
        /* <DEDUP_REMOVED lines=19> */
[----:B------:R-:W-:Y:S01]  /*37d0*/  FMUL R23, RZ, R15 ;  /* 0x0000000fff177220 */ /* 0x000fe20000400000 */
[----:B------:R-:W-:-:S03]  /*37e0*/  UIADD3 UR6, UPT, UPT, UR6, 0x8, URZ ;  /* 0x0000000806067890 */ /* 0x000fc6000fffe0ff */
[C-C-:B--2---:R-:W-:Y:S01]  /*37f0*/  FFMA R25, R14.reuse, R22, R23.reuse ;  /* 0x000000160e197223 */ /* 0x144fe20000000017 */
[----:B---3--:R-:W-:-:S03]  /*3800*/  FFMA R27, R14, R24, R23 ;  /* 0x000000180e1b7223 */ /* 0x008fc60000000017 */
[-C--:B------:R-:W-:Y:S01]  /*3810*/  FMUL R25, R25, R12.reuse ;  /* 0x0000000c19197220 */ /* 0x080fe20000400000 */
[----:B------:R-:W-:Y:S01]  /*3820*/  FMUL R27, R27, R12 ;  /* 0x0000000c1b1b7220 */ /* 0x000fe20000400000 */
[----:B----4-:R-:W-:-:S03]  /*3830*/  FFMA R29, R14, R26, R23 ;  /* 0x0000001a0e1d7223 */ /* 0x010fc60000000017 */
[----:B------:R0:W-:Y:S01]  /*3840*/  STG.E desc[UR14][R2.64], R25 ;  /* 0x0000001902007986 */ /* 0x0001e2000c10190e */
[C-C-:B-----5:R-:W-:Y:S01]  /*3850*/  FFMA R20, R14.reuse, R20, R23.reuse ;  /* 0x000000140e147223 */ /* 0x160fe20000000017 */
[----:B------:R-:W-:Y:S02]  /*3860*/  FMUL R29, R29, R12 ;  /* 0x0000000c1d1d7220 */ /* 0x000fe40000400000 */
[----:B------:R1:W-:Y:S01]  /*3870*/  STG.E desc[UR14][R2.64+0x4], R27 ;  /* 0x0000041b02007986 */ /* 0x0003e2000c10190e */
[----:B------:R-:W-:-:S03]  /*3880*/  FFMA R21, R14, R21, R23 ;  /* 0x000000150e157223 */ /* 0x000fc60000000017 */
[----:B------:R2:W-:Y:S01]  /*3890*/  STG.E desc[UR14][R2.64+0x8], R29 ;  /* 0x0000081d02007986 */ /* 0x0005e2000c10190e */
[--C-:B------:R-:W-:Y:S01]  /*38a0*/  FFMA R22, R14, R19, R23.reuse ;  /* 0x000000130e167223 */ /* 0x100fe20000000017 */
[-C--:B------:R-:W-:Y:S01]  /*38b0*/  FMUL R19, R20, R12.reuse ;  /* 0x0000000c14137220 */ /* 0x080fe20000400000 */
[----:B------:R-:W-:Y:S01]  /*38c0*/  FMUL R21, R21, R12 ;  /* 0x0000000c15157220 */ /* 0x000fe20000400000 */
[----:B------:R-:W-:-:S03]  /*38d0*/  FFMA R0, R14, R0, R23 ;  /* 0x000000000e007223 */ /* 0x000fc60000000017 */
[----:B------:R2:W-:Y:S01]  /*38e0*/  STG.E desc[UR14][R2.64+0xc], R19 ;  /* 0x00000c1302007986 */ /* 0x0005e2000c10190e */
[----:B------:R-:W-:Y:S01]  /*38f0*/  FFMA R16, R14, R16, R23 ;  /* 0x000000100e107223 */ /* 0x000fe20000000017 */
[-C--:B------:R-:W-:Y:S01]  /*3900*/  FMUL R23, R22, R12.reuse ;  /* 0x0000000c16177220 */ /* 0x080fe20000400000 */
[-C--:B0-----:R-:W-:Y:S01]  /*3910*/  FMUL R25, R0, R12.reuse ;  /* 0x0000000c00197220 */ /* 0x081fe20000400000 */
[----:B------:R2:W-:Y:S01]  /*3920*/  STG.E desc[UR14][R2.64+0x10], R21 ;  /* 0x0000101502007986 */ /* 0x0005e2000c10190e */
[----:B-1----:R-:W-:-:S03]  /*3930*/  FMUL R27, R16, R12 ;  /* 0x0000000c101b7220 */ /* 0x002fc60000400000 */
[----:B------:R2:W-:Y:S04]  /*3940*/  STG.E desc[UR14][R2.64+0x14], R23 ;  /* 0x0000141702007986 */ /* 0x0005e8000c10190e */
[----:B------:R2:W-:Y:S04]  /*3950*/  STG.E desc[UR14][R2.64+0x18], R25 ;  /* 0x0000181902007986 */ /* 0x0005e8000c10190e */
[----:B------:R2:W-:Y:S02]  /*3960*/  STG.E desc[UR14][R2.64+0x1c], R27 ;  /* 0x00001c1b02007986 */ /* 0x0005e4000c10190e */
.L_x_39:
[----:B------:R-:W-:Y:S05]  /*3970*/  BRA.U !UP3, `(.L_x_26) ;  /* 0x000000010bc47547 */ /* 0x000fea000b800000 */
[----:B------:R-:W-:Y:S02]  /*3980*/  UIADD3 UR7, UPT, UPT, UR17, -0x1, URZ ;  /* 0xffffffff11077890 */ /* 0x000fe4000fffe0ff */
[----:B------:R-:W-:Y:S02]  /*3990*/  UISETP.NE.AND UP3, UPT, UR18, URZ, UPT ;  /* 0x000000ff1200728c */ /* 0x000fe4000bf65270 */
[----:B------:R-:W-:-:S09]  /*39a0*/  UISETP.GE.U32.AND UP2, UPT, UR7, 0x3, UPT ;  /* 0x000000030700788c */ /* 0x000fd2000bf46070 */
[----:B------:R-:W-:Y:S05]  /*39b0*/  BRA.U !UP2, `(.L_x_40) ;  /* 0x000000010a607547 */ /* 0x000fea000b800000 */
[----:B0-2---:R-:W0:Y:S01]  /*39c0*/  LDC.64 R2, c[0x0][0x3c8] ;  /* 0x0000f200ff027b82 */ /* 0x005e220000000a00 */
[----:B------:R-:W-:-:S05]  /*39d0*/  IADD3 R19, PT, PT, R11, UR6, RZ ;  /* 0x000000060b137c10 */ /* 0x000fca000fffe0ff */
[----:B0-----:R-:W-:-:S05]  /*39e0*/  IMAD.WIDE R2, R19, 0x4, R2 ;  /* 0x0000000413027825 */ /* 0x001fca00078e0202 */
[----:B------:R-:W2:Y:S04]  /*39f0*/  LDG.E R19, desc[UR14][R2.64] ;  /* 0x0000000e02137981 */ /* 0x000ea8000c1e1900 */
[----:B------:R-:W3:Y:S04]  /*3a00*/  LDG.E R21, desc[UR14][R2.64+0x4] ;  /* 0x0000040e02157981 */ /* 0x000ee8000c1e1900 */
[----:B------:R-:W4:Y:S04]  /*3a10*/  LDG.E R23, desc[UR14][R2.64+0x8] ;  /* 0x0000080e02177981 */ /* 0x000f28000c1e1900 */
[----:B------:R-:W5:Y:S01]  /*3a20*/  LDG.E R25, desc[UR14][R2.64+0xc] ;  /* 0x00000c0e02197981 */ /* 0x000f62000c1e1900 */
[----:B------:R-:W-:Y:S01]  /*3a30*/  UIADD3 UR6, UPT, UPT, UR6, 0x4, URZ ;  /* 0x0000000406067890 */ /* 0x000fe2000fffe0ff */
[C---:B--2---:R-:W-:Y:S01]  /*3a40*/  FMUL R0, R14.reuse, R19 ;  /* 0x000000130e007220 */ /* 0x044fe20000400000 */
[----:B---3--:R-:W-:-:S03]  /*3a50*/  FMUL R16, R14, R21 ;  /* 0x000000150e107220 */ /* 0x008fc60000400000 */
[----:B------:R-:W-:Y:S01]  /*3a60*/  FFMA R19, RZ, R15, R0 ;  /* 0x0000000fff137223 */ /* 0x000fe20000000000 */
[C---:B----4-:R-:W-:Y:S01]  /*3a70*/  FMUL R20, R14.reuse, R23 ;  /* 0x000000170e147220 */ /* 0x050fe20000400000 */
[----:B------:R-:W-:Y:S02]  /*3a80*/  FFMA R21, RZ, R15, R16 ;  /* 0x0000000fff157223 */ /* 0x000fe40000000010 */
[-C--:B------:R-:W-:Y:S01]  /*3a90*/  FMUL R19, R19, R12.reuse ;  /* 0x0000000c13137220 */ /* 0x080fe20000400000 */
[----:B-----5:R-:W-:Y:S01]  /*3aa0*/  FMUL R22, R14, R25 ;  /* 0x000000190e167220 */ /* 0x020fe20000400000 */
[-C--:B------:R-:W-:Y:S01]  /*3ab0*/  FFMA R23, RZ, R15.reuse, R20 ;  /* 0x0000000fff177223 */ /* 0x080fe20000000014 */
[-C--:B------:R-:W-:Y:S02]  /*3ac0*/  FMUL R21, R21, R12.reuse ;  /* 0x0000000c15157220 */ /* 0x080fe40000400000 */
[----:B------:R1:W-:Y:S01]  /*3ad0*/  STG.E desc[UR14][R2.64], R19 ;  /* 0x0000001302007986 */ /* 0x0003e2000c10190e */
[----:B------:R-:W-:Y:S01]  /*3ae0*/  FFMA R25, RZ, R15, R22 ;  /* 0x0000000fff197223 */ /* 0x000fe20000000016 */
[----:B------:R-:W-:-:S02]  /*3af0*/  FMUL R23, R23, R12 ;  /* 0x0000000c17177220 */ /* 0x000fc40000400000 */
[----:B------:R1:W-:Y:S01]  /*3b00*/  STG.E desc[UR14][R2.64+0x4], R21 ;  /* 0x0000041502007986 */ /* 0x0003e2000c10190e */
[----:B------:R-:W-:-:S03]  /*3b10*/  FMUL R25, R25, R12 ;  /* 0x0000000c19197220 */ /* 0x000fc60000400000 */
[----:B------:R1:W-:Y:S04]  /*3b20*/  STG.E desc[UR14][R2.64+0x8], R23 ;  /* 0x0000081702007986 */ /* 0x0003e8000c10190e */
[----:B------:R1:W-:Y:S02]  /*3b30*/  STG.E desc[UR14][R2.64+0xc], R25 ;  /* 0x00000c1902007986 */ /* 0x0003e4000c10190e */
.L_x_40:
[----:B------:R-:W-:Y:S05]  /*3b40*/  BRA.U !UP3, `(.L_x_26) ;  /* 0x000000010b507547 */ /* 0x000fea000b800000 */
[----:B012---:R-:W0:Y:S01]  /*3b50*/  LDC.64 R2, c[0x0][0x3c8] ;  /* 0x0000f200ff027b82 */ /* 0x007e220000000a00 */
[----:B------:R-:W-:-:S05]  /*3b60*/  IADD3 R11, PT, PT, R11, UR6, RZ ;  /* 0x000000060b0b7c10 */ /* 0x000fca000fffe0ff */
[----:B0-----:R-:W-:-:S05]  /*3b70*/  IMAD.WIDE R2, R11, 0x4, R2 ;  /* 0x000000040b027825 */ /* 0x001fca00078e0202 */
[----:B------:R-:W2:Y:S01]  /*3b80*/  LDG.E R11, desc[UR14][R2.64] ;  /* 0x0000000e020b7981 */ /* 0x000ea2000c1e1900 */
[----:B------:R-:W-:Y:S01]  /*3b90*/  FMUL R15, RZ, R15 ;  /* 0x0000000fff0f7220 */ /* 0x000fe20000400000 */
[----:B------:R-:W-:-:S03]  /*3ba0*/  UISETP.NE.AND UP2, UPT, UR18, 0x1, UPT ;  /* 0x000000011200788c */ /* 0x000fc6000bf45270 */
[----:B--2---:R-:W-:-:S04]  /*3bb0*/  FFMA R11, R14, R11, R15 ;  /* 0x0000000b0e0b7223 */ /* 0x004fc8000000000f */
[----:B------:R-:W-:-:S05]  /*3bc0*/  FMUL R11, R11, R12 ;  /* 0x0000000c0b0b7220 */ /* 0x000fca0000400000 */
[----:B------:R3:W-:Y:S01]  /*3bd0*/  STG.E desc[UR14][R2.64], R11 ;  /* 0x0000000b02007986 */ /* 0x0007e2000c10190e */
[----:B------:R-:W-:Y:S05]  /*3be0*/  BRA.U !UP2, `(.L_x_26) ;  /* 0x000000010a287547 */ /* 0x000fea000b800000 */
[----:B---3--:R-:W2:Y:S01]  /*3bf0*/  LDG.E R11, desc[UR14][R2.64+0x4] ;  /* 0x0000040e020b7981 */ /* 0x008ea2000c1e1900 */
[----:B------:R-:W-:Y:S01]  /*3c00*/  UISETP.NE.AND UP2, UPT, UR18, 0x2, UPT ;  /* 0x000000021200788c */ /* 0x000fe2000bf45270 */
[----:B--2---:R-:W-:-:S04]  /*3c10*/  FFMA R11, R14, R11, R15 ;  /* 0x0000000b0e0b7223 */ /* 0x004fc8000000000f */
[----:B------:R-:W-:-:S05]  /*3c20*/  FMUL R11, R11, R12 ;  /* 0x0000000c0b0b7220 */ /* 0x000fca0000400000 */
[----:B------:R4:W-:Y:S01]  /*3c30*/  STG.E desc[UR14][R2.64+0x4], R11 ;  /* 0x0000040b02007986 */ /* 0x0009e2000c10190e */
[----:B------:R-:W-:Y:S05]  /*3c40*/  BRA.U !UP2, `(.L_x_26) ;  /* 0x000000010a107547 */ /* 0x000fea000b800000 */
[----:B----4-:R-:W2:Y:S02]  /*3c50*/  LDG.E R11, desc[UR14][R2.64+0x8] ;  /* 0x0000080e020b7981 */ /* 0x010ea4000c1e1900 */
[----:B--2---:R-:W-:-:S04]  /*3c60*/  FFMA R11, R14, R11, R15 ;  /* 0x0000000b0e0b7223 */ /* 0x004fc8000000000f */
[----:B------:R-:W-:-:S05]  /*3c70*/  FMUL R11, R11, R12 ;  /* 0x0000000c0b0b7220 */ /* 0x000fca0000400000 */
[----:B------:R0:W-:Y:S02]  /*3c80*/  STG.E desc[UR14][R2.64+0x8], R11 ;  /* 0x0000080b02007986 */ /* 0x0001e4000c10190e */
.L_x_26:
[----:B------:R0:W-:Y:S04]  /*3c90*/  STG.E desc[UR14][R6.64], R13 ;  /* 0x0000000d06007986 */ /* 0x0001e8000c10190e */
[----:B------:R0:W-:Y:S01]  /*3ca0*/  STG.E desc[UR14][R4.64], R17 ;  /* 0x0000001104007986 */ /* 0x0001e2000c10190e */
[----:B------:R-:W-:Y:S05]  /*3cb0*/  BRA.U UP1, `(.L_x_41) ;  /* 0xffffffcd01ac7547 */ /* 0x000fea000b83ffff */
.L_x_4:
[----:B------:R-:W5:Y:S01]  /*3cc0*/  LDCU UR5, c[0x0][0x3a0] ;  /* 0x00007400ff0577ac */ /* 0x000f620008000800 */
[----:B------:R-:W-:-:S04]  /*3cd0*/  UIADD3 UR4, UPT, UPT, UR4, 0x1, URZ ;  /* 0x0000000104047890 */ /* 0x000fc8000fffe0ff */
[----:B-----5:R-:W-:Y:S01]  /*3ce0*/  UISETP.NE.AND UP0, UPT, UR4, UR5, UPT ;  /* 0x000000050400728c */ /* 0x020fe2000bf05270 */
[----:B------:R-:W-:Y:S08]  /*3cf0*/  BAR.SYNC.DEFER_BLOCKING 0x0 ;  /* 0x0000000000007b1d */ /* 0x000ff00000010000 */
[----:B------:R-:W-:Y:S05]  /*3d00*/  BRA.U UP0, `(.L_x_42) ;  /* 0xffffffc5005c7547 */ /* 0x000fea000b83ffff */
[----:B------:R-:W-:Y:S05]  /*3d10*/  EXIT ;  /* 0x000000000000794d */ /* 0x000fea0003800000 */
        .weak           $__internal_0_$__cuda_sm20_rcp_rn_f32_slowpath
        .type           $__internal_0_$__cuda_sm20_rcp_rn_f32_slowpath,@function
        .size           $__internal_0_$__cuda_sm20_rcp_rn_f32_slowpath,(.L_x_48 - $__internal_0_$__cuda_sm20_rcp_rn_f32_slowpath)
$__internal_0_$__cuda_sm20_rcp_rn_f32_slowpath:
[----:B------:R-:W-:Y:S01]  /*3d20*/  SHF.L.U32 R2, R17, 0x1, RZ ;  /* 0x0000000111027819 */ /* 0x000fe200000006ff */
[----:B------:R-:W-:Y:S01]  /*3d30*/  BSSY.RECONVERGENT B1, `(.L_x_43) ;  /* 0x0000031000017945 */ /* 0x000fe20003800200 */
[----:B------:R-:W-:Y:S02]  /*3d40*/  MOV R0, R17 ;  /* 0x0000001100007202 */ /* 0x000fe40000000f00 */
[----:B------:R-:W-:-:S04]  /*3d50*/  SHF.R.U32.HI R2, RZ, 0x18, R2 ;  /* 0x00000018ff027819 */ /* 0x000fc80000011602 */
[----:B------:R-:W-:-:S13]  /*3d60*/  ISETP.NE.U32.AND P0, PT, R2, RZ, PT ;  /* 0x000000ff0200720c */ /* 0x000fda0003f05070 */
[----:B------:R-:W-:Y:S05]  /*3d70*/  @P0 BRA `(.L_x_44) ;  /* 0x0000000000280947 */ /* 0x000fea0003800000 */
[----:B------:R-:W-:-:S04]  /*3d80*/  SHF.L.U32 R2, R0, 0x1, RZ ;  /* 0x0000000100027819 */ /* 0x000fc800000006ff */
[----:B------:R-:W-:-:S13]  /*3d90*/  ISETP.NE.AND P0, PT, R2, RZ, PT ;  /* 0x000000ff0200720c */ /* 0x000fda0003f05270 */
[----:B------:R-:W-:Y:S01]  /*3da0*/  @P0 FFMA R16, R0, 1.84467440737095516160e+19, RZ ;  /* 0x5f80000000100823 */ /* 0x000fe200000000ff */
[----:B------:R-:W-:Y:S08]  /*3db0*/  @!P0 MUFU.RCP R3, R0 ;  /* 0x0000000000038308 */ /* 0x000ff00000001000 */
[----:B------:R-:W0:Y:S02]  /*3dc0*/  @P0 MUFU.RCP R19, R16 ;  /* 0x0000001000130308 */ /* 0x000e240000001000 */
[----:B0-----:R-:W-:-:S04]  /*3dd0*/  @P0 FFMA R2, R16, R19, -1 ;  /* 0xbf80000010020423 */ /* 0x001fc80000000013 */
[----:B------:R-:W-:-:S04]  /*3de0*/  @P0 FADD.FTZ R2, -R2, -RZ ;  /* 0x800000ff02020221 */ /* 0x000fc80000010100 */
[----:B------:R-:W-:-:S04]  /*3df0*/  @P0 FFMA R2, R19, R2, R19 ;  /* 0x0000000213020223 */ /* 0x000fc80000000013 */
[----:B------:R-:W-:Y:S01]  /*3e00*/  @P0 FFMA R3, R2, 1.84467440737095516160e+19, RZ ;  /* 0x5f80000002030823 */ /* 0x000fe200000000ff */
[----:B------:R-:W-:Y:S06]  /*3e10*/  BRA `(.L_x_45) ;  /* 0x0000000000887947 */ /* 0x000fec0003800000 */
.L_x_44:
[----:B------:R-:W-:-:S04]  /*3e20*/  IADD3 R3, PT, PT, R2, -0xfd, RZ ;  /* 0xffffff0302037810 */ /* 0x000fc80007ffe0ff */
[----:B------:R-:W-:-:S13]  /*3e30*/  ISETP.GT.U32.AND P0, PT, R3, 0x1, PT ;  /* 0x000000010300780c */ /* 0x000fda0003f04070 */
[----:B------:R-:W-:Y:S05]  /*3e40*/  @P0 BRA `(.L_x_46) ;  /* 0x0000000000780947 */ /* 0x000fea0003800000 */
[----:B------:R-:W-:Y:S01]  /*3e50*/  LOP3.LUT R16, R0, 0x7fffff, RZ, 0xc0, !PT ;  /* 0x007fffff00107812 */ /* 0x000fe200078ec0ff */
[----:B------:R-:W-:-:S03]  /*3e60*/  HFMA2 R22, -RZ, RZ, 0, 1.78813934326171875e-07 ;  /* 0x00000003ff167431 */ /* 0x000fc600000001ff */
[----:B------:R-:W-:-:S04]  /*3e70*/  LOP3.LUT R16, R16, 0x3f800000, RZ, 0xfc, !PT ;  /* 0x3f80000010107812 */ /* 0x000fc800078efcff */
[----:B------:R-:W0:Y:S01]  /*3e80*/  MUFU.RCP R19, R16 ;  /* 0x0000001000137308 */ /* 0x000e220000001000 */
[----:B------:R-:W-:Y:S01]  /*3e90*/  SHF.L.U32 R23, R22, R3, RZ ;  /* 0x0000000316177219 */ /* 0x000fe200000006ff */
[----:B0-----:R-:W-:-:S04]  /*3ea0*/  FFMA R20, R16, R19, -1 ;  /* 0xbf80000010147423 */ /* 0x001fc80000000013 */
[----:B------:R-:W-:-:S04]  /*3eb0*/  FADD.FTZ R20, -R20, -RZ ;  /* 0x800000ff14147221 */ /* 0x000fc80000010100 */
[CCC-:B------:R-:W-:Y:S01]  /*3ec0*/  FFMA.RM R21, R19.reuse, R20.reuse, R19.reuse ;  /* 0x0000001413157223 */ /* 0x1c0fe20000004013 */
[----:B------:R-:W-:-:S04]  /*3ed0*/  FFMA.RP R20, R19, R20, R19 ;  /* 0x0000001413147223 */ /* 0x000fc80000008013 */
[C---:B------:R-:W-:Y:S02]  /*3ee0*/  LOP3.LUT R19, R21.reuse, 0x7fffff, RZ, 0xc0, !PT ;  /* 0x007fffff15137812 */ /* 0x040fe400078ec0ff */
[----:B------:R-:W-:Y:S02]  /*3ef0*/  FSETP.NEU.FTZ.AND P0, PT, R21, R20, PT ;  /* 0x000000141500720b */ /* 0x000fe40003f1d000 */
[----:B------:R-:W-:Y:S02]  /*3f00*/  LOP3.LUT R20, R19, 0x800000, RZ, 0xfc, !PT ;  /* 0x0080000013147812 */ /* 0x000fe400078efcff */
[----:B------:R-:W-:Y:S02]  /*3f10*/  SEL R19, RZ, 0xffffffff, !P0 ;  /* 0xffffffffff137807 */ /* 0x000fe40004000000 */
[----:B------:R-:W-:Y:S02]  /*3f20*/  LOP3.LUT R16, R23, R20, RZ, 0xc0, !PT ;  /* 0x0000001417107212 */ /* 0x000fe400078ec0ff */
[----:B------:R-:W-:-:S02]  /*3f30*/  IADD3 R19, PT, PT, -R19, RZ, RZ ;  /* 0x000000ff13137210 */ /* 0x000fc40007ffe1ff */
[-C--:B------:R-:W-:Y:S02]  /*3f40*/  SHF.R.U32.HI R16, RZ, R3.reuse, R16 ;  /* 0x00000003ff107219 */ /* 0x080fe40000011610 */
[----:B------:R-:W-:Y:S02]  /*3f50*/  LOP3.LUT P1, RZ, R19, R3, R20, 0xf8, !PT ;  /* 0x0000000313ff7212 */ /* 0x000fe4000782f814 */
[C---:B------:R-:W-:Y:S02]  /*3f60*/  LOP3.LUT P0, RZ, R16.reuse, 0x1, RZ, 0xc0, !PT ;  /* 0x0000000110ff7812 */ /* 0x040fe4000780c0ff */
[----:B------:R-:W-:-:S04]  /*3f70*/  LOP3.LUT P2, RZ, R16, 0x2, RZ, 0xc0, !PT ;  /* 0x0000000210ff7812 */ /* 0x000fc8000784c0ff */
[----:B------:R-:W-:Y:S02]  /*3f80*/  PLOP3.LUT P0, PT, P0, P1, P2, 0xe0, 0x0 ;  /* 0x000000000000781c */ /* 0x000fe40000703c20 */
[----:B------:R-:W-:Y:S02]  /*3f90*/  LOP3.LUT P1, RZ, R0, 0x7fffff, RZ, 0xc0, !PT ;  /* 0x007fffff00ff7812 */ /* 0x000fe4000782c0ff */
[----:B------:R-:W-:-:S04]  /*3fa0*/  SEL R3, RZ, 0x1, !P0 ;  /* 0x00000001ff037807 */ /* 0x000fc80004000000 */
[----:B------:R-:W-:-:S04]  /*3fb0*/  IADD3 R3, PT, PT, -R3, RZ, RZ ;  /* 0x000000ff03037210 */ /* 0x000fc80007ffe1ff */
[----:B------:R-:W-:Y:S02]  /*3fc0*/  ISETP.GE.AND P0, PT, R3, RZ, PT ;  /* 0x000000ff0300720c */ /* 0x000fe40003f06270 */
[----:B------:R-:W-:-:S04]  /*3fd0*/  IADD3 R3, PT, PT, R2, -0xfc, RZ ;  /* 0xffffff0402037810 */ /* 0x000fc80007ffe0ff */
[----:B------:R-:W-:-:S07]  /*3fe0*/  SHF.R.U32.HI R3, RZ, R3, R20 ;  /* 0x00000003ff037219 */ /* 0x000fce0000011614 */
[----:B------:R-:W-:-:S04]  /*3ff0*/  @!P0 IADD3 R3, PT, PT, R3, 0x1, RZ ;  /* 0x0000000103038810 */ /* 0x000fc80007ffe0ff */
[----:B------:R-:W-:-:S04]  /*4000*/  @!P1 SHF.L.U32 R3, R3, 0x1, RZ ;  /* 0x0000000103039819 */ /* 0x000fc800000006ff */
[----:B------:R-:W-:Y:S01]  /*4010*/  LOP3.LUT R3, R3, 0x80000000, R0, 0xf8, !PT ;  /* 0x8000000003037812 */ /* 0x000fe200078ef800 */
[----:B------:R-:W-:Y:S06]  /*4020*/  BRA `(.L_x_45) ;  /* 0x0000000000047947 */ /* 0x000fec0003800000 */
.L_x_46:
[----:B------:R0:W1:Y:S02]  /*4030*/  MUFU.RCP R3, R0 ;  /* 0x0000000000037308 */ /* 0x0000640000001000 */
.L_x_45:
[----:B------:R-:W-:Y:S05]  /*4040*/  BSYNC.RECONVERGENT B1 ;  /* 0x0000000000017941 */ /* 0x000fea0003800200 */
.L_x_43:
[----:B01----:R-:W-:Y:S01]  /*4050*/  MOV R0, R3 ;  /* 0x0000000300007202 */ /* 0x003fe20000000f00 */
[----:B------:R-:W-:Y:S01]  /*4060*/  HFMA2 R3, -RZ, RZ, 0, 0 ;  /* 0x00000000ff037431 */ /* 0x000fe200000001ff */
[----:B------:R-:W-:-:S04]  /*4070*/  MOV R2, R12 ;  /* 0x0000000c00027202 */ /* 0x000fc80000000f00 */
[----:B------:R-:W-:Y:S05]  /*4080*/  RET.REL.NODEC R2 `(_Z14forward_kernelPKfS0_S0_iiiiiifPfS1_S1_) ;  /* 0xffffffbc02dc7950 */ /* 0x000fea0003c3ffff */
.L_x_47:
[----:B------:R-:W-:-:S00]  /*4090*/  BRA `(.L_x_47) ;  /* 0xfffffffc00fc7947 */ /* 0x000fc0000383ffff */
[----:B------:R-:W-:-:S00]  /*40a0*/  NOP ;  /* 0x0000000000007918 */ /* 0x000fc00000000000 */
        /* <DEDUP_REMOVED lines=13> */
.L_x_48:


//--------------------- .nv.shared._Z14forward_kernelPKfS0_S0_iiiiiifPfS1_S1_ --------------------------
	.section	.nv.shared._Z14forward_kernelPKfS0_S0_iiiiiifPfS1_S1_,"aw",@nobits
	.sectionflags	@""
	.align	16
	.zero		1024


//--------------------- .nv.shared.reserved.0     --------------------------
	.section	.nv.shared.reserved.0,"aw",@nobits
	.weak		__nv_reservedSMEM_offset_0_alias
	.size		__nv_reservedSMEM_offset_0_alias, 0, 64
	.other		__nv_reservedSMEM_offset_0_alias,@"STO_CUDA_RESERVED_SHARED STV_DEFAULT"
__nv_reservedSMEM_offset_0_alias:
	.zero		0
	.zero		64


//--------------------- .nv.constant0._Z14forward_kernelPKfS0_S0_iiiiiifPfS1_S1_ --------------------------
	.section	.nv.constant0._Z14forward_kernelPKfS0_S0_iiiiiifPfS1_S1_,"a",@progbits
	.sectionflags	@""
	.align	4
.nv.constant0._Z14forward_kernelPKfS0_S0_iiiiiifPfS1_S1_:
	.zero		976


//--------------------- SYMBOLS --------------------------

	.type		.nv.reservedSmem.offset0,@object
	.size		.nv.reservedSmem.offset0,0x4
	.type		.nv.reservedSmem.cap,@object
	.size		.nv.reservedSmem.cap,0x4
